//
// Generated by NVIDIA NVVM Compiler
//
// Compiler Build ID: CL-36424714
// Cuda compilation tools, release 13.0, V13.0.88
// Based on NVVM 20.0.0
//

.version 9.0
.target sm_100
.address_size 64

	// .globl	_Z10check_eachiPA3_dS0_S0_
.extern .func  (.param .b32 func_retval0) vprintf
(
	.param .b64 vprintf_param_0,
	.param .b64 vprintf_param_1
)
;
.extern .func free
(
	.param .b64 free_param_0
)
;
.func  (.param .align 16 .b8 func_retval0[16]) __internal_trig_reduction_slowpathd
(
	.param .b64 __internal_trig_reduction_slowpathd_param_0
)
;
.global .align 4 .b8 precalc_xorwow_matrix[102400];
.global .align 4 .b8 precalc_xorwow_offset_matrix[102400];
.global .align 4 .b8 mrg32k3aM1[2304];
.global .align 4 .b8 mrg32k3aM2[2304];
.global .align 4 .b8 mrg32k3aM1SubSeq[2016];
.global .align 4 .b8 mrg32k3aM2SubSeq[2016];
.global .align 4 .b8 mrg32k3aM1Seq[2304];
.global .align 4 .b8 mrg32k3aM2Seq[2304];
.const .align 8 .b8 __cr_lgamma_table[72];
// _ZZ12InPolyhedroniPA3_dS0_iS0_PiE7FoundIt has been demoted
.global .align 1 .b8 $str[11] = {99, 104, 101, 99, 107, 32, 37, 108, 102, 10};
.global .align 1 .b8 $str$1[6] = {105, 32, 37, 100, 10};
.global .align 1 .b8 $str$2[12] = {119, 112, 119, 111, 119, 111, 119, 32, 37, 100, 10};
.global .align 1 .b8 $str$3[29] = {82, 97, 121, 32, 101, 110, 100, 112, 111, 105, 110, 116, 58, 32, 40, 37, 108, 102, 44, 37, 108, 102, 44, 37, 108, 102, 41, 10};
.global .align 1 .b8 $str$4[16] = {67, 114, 111, 115, 115, 105, 110, 103, 115, 32, 61, 32, 37, 100, 10};
.global .align 1 .b8 $str$5[16] = {114, 101, 115, 117, 108, 116, 32, 45, 45, 62, 32, 32, 37, 100, 10};
.global .align 1 .b8 $str$6[30] = {67, 104, 101, 99, 107, 32, 105, 32, 61, 32, 37, 100, 44, 32, 106, 32, 61, 32, 37, 100, 44, 32, 70, 32, 61, 32, 37, 100, 10};
.global .align 1 .b8 $str$7[21] = {98, 109, 97, 120, 32, 37, 108, 102, 44, 32, 98, 109, 105, 110, 32, 37, 108, 102, 32, 10};
.global .align 8 .b8 __cudart_i2opi_d[144] = {8, 93, 141, 31, 177, 95, 251, 107, 234, 146, 82, 138, 247, 57, 7, 61, 123, 241, 229, 235, 199, 186, 39, 117, 45, 234, 95, 158, 102, 63, 70, 79, 183, 9, 203, 39, 207, 126, 54, 109, 31, 109, 10, 90, 139, 17, 47, 239, 15, 152, 5, 222, 255, 151, 248, 31, 59, 40, 249, 189, 139, 95, 132, 156, 244, 57, 83, 131, 57, 214, 145, 57, 65, 126, 95, 180, 38, 112, 156, 233, 132, 68, 187, 46, 245, 53, 130, 232, 62, 167, 41, 177, 28, 235, 29, 254, 28, 146, 209, 9, 234, 46, 73, 6, 224, 210, 77, 66, 58, 110, 36, 183, 97, 197, 187, 222, 171, 99, 81, 254, 65, 144, 67, 60, 153, 149, 98, 219, 192, 221, 52, 245, 209, 87, 39, 252, 41, 21, 68, 78, 110, 131, 249, 162};
.global .align 16 .b8 __cudart_sin_cos_coeffs[128] = {70, 210, 176, 44, 241, 229, 90, 190, 146, 227, 172, 105, 227, 29, 199, 62, 161, 98, 219, 25, 160, 1, 42, 191, 24, 8, 17, 17, 17, 17, 129, 63, 84, 85, 85, 85, 85, 85, 197, 191, 0, 0, 0, 0, 0, 0, 0, 0, 0, 0, 0, 0, 0, 0, 0, 0, 100, 129, 253, 32, 131, 255, 168, 189, 40, 133, 239, 193, 167, 238, 33, 62, 217, 230, 6, 142, 79, 126, 146, 190, 233, 188, 221, 25, 160, 1, 250, 62, 71, 93, 193, 22, 108, 193, 86, 191, 81, 85, 85, 85, 85, 85, 165, 63, 0, 0, 0, 0, 0, 0, 224, 191, 0, 0, 0, 0, 0, 0, 240, 63};

.visible .entry _Z10check_eachiPA3_dS0_S0_(
	.param .u32 _Z10check_eachiPA3_dS0_S0__param_0,
	.param .u64 .ptr .align 1 _Z10check_eachiPA3_dS0_S0__param_1,
	.param .u64 .ptr .align 1 _Z10check_eachiPA3_dS0_S0__param_2,
	.param .u64 .ptr .align 1 _Z10check_eachiPA3_dS0_S0__param_3
)
{


	ret;

}
	// .globl	_Z12InPolyhedroniPA3_dS0_iS0_Pi
.visible .entry _Z12InPolyhedroniPA3_dS0_iS0_Pi(
	.param .u32 _Z12InPolyhedroniPA3_dS0_iS0_Pi_param_0,
	.param .u64 .ptr .align 1 _Z12InPolyhedroniPA3_dS0_iS0_Pi_param_1,
	.param .u64 .ptr .align 1 _Z12InPolyhedroniPA3_dS0_iS0_Pi_param_2,
	.param .u32 _Z12InPolyhedroniPA3_dS0_iS0_Pi_param_3,
	.param .u64 .ptr .align 1 _Z12InPolyhedroniPA3_dS0_iS0_Pi_param_4,
	.param .u64 .ptr .align 1 _Z12InPolyhedroniPA3_dS0_iS0_Pi_param_5
)
{
	.local .align 8 .b8 	__local_depot1[56];
	.reg .b64 	%SP;
	.reg .b64 	%SPL;
	.reg .pred 	%p<17>;
	.reg .b16 	%rs<4>;
	.reg .b32 	%r<96>;
	.reg .b64 	%rd<56>;
	.reg .b64 	%fd<88>;
	// demoted variable
	.shared .align 1 .u8 _ZZ12InPolyhedroniPA3_dS0_iS0_PiE7FoundIt;
	mov.u64 	%SPL, __local_depot1;
	cvta.local.u64 	%SP, %SPL;
	ld.param.u64 	%rd6, [_Z12InPolyhedroniPA3_dS0_iS0_Pi_param_1];
	ld.param.u64 	%rd7, [_Z12InPolyhedroniPA3_dS0_iS0_Pi_param_2];
	ld.param.u64 	%rd8, [_Z12InPolyhedroniPA3_dS0_iS0_Pi_param_4];
	ld.param.u64 	%rd5, [_Z12InPolyhedroniPA3_dS0_iS0_Pi_param_5];
	cvta.to.global.u64 	%rd9, %rd5;
	cvta.to.global.u64 	%rd1, %rd7;
	cvta.to.global.u64 	%rd2, %rd6;
	cvta.to.global.u64 	%rd10, %rd8;
	add.u64 	%rd11, %SP, 32;
	add.u64 	%rd3, %SPL, 32;
	mov.b16 	%rs1, 0;
	st.volatile.shared.u8 	[_ZZ12InPolyhedroniPA3_dS0_iS0_PiE7FoundIt], %rs1;
	mov.u32 	%r1, %ctaid.x;
	st.local.u32 	[%rd3], %r1;
	mov.u64 	%rd12, $str$1;
	cvta.global.u64 	%rd13, %rd12;
	{ // callseq 0, 0
	.param .b64 param0;
	st.param.b64 	[param0], %rd13;
	.param .b64 param1;
	st.param.b64 	[param1], %rd11;
	.param .b32 retval0;
	call.uni (retval0), 
	vprintf, 
	(
	param0, 
	param1
	);
	ld.param.b32 	%r12, [retval0];
	} // callseq 0
	mul.wide.u32 	%rd14, %r1, 24;
	add.s64 	%rd15, %rd10, %rd14;
	ld.global.f64 	%fd1, [%rd15];
	ld.global.f64 	%fd2, [%rd15+8];
	ld.global.f64 	%fd3, [%rd15+16];
	ld.global.f64 	%fd15, [%rd2];
	setp.gtu.f64 	%p1, %fd15, %fd1;
	mul.wide.u32 	%rd16, %r1, 4;
	add.s64 	%rd4, %rd9, %rd16;
	@%p1 bra 	$L__BB1_6;
	ld.global.f64 	%fd16, [%rd1];
	setp.gtu.f64 	%p2, %fd1, %fd16;
	@%p2 bra 	$L__BB1_6;
	ld.global.f64 	%fd17, [%rd2+8];
	setp.gtu.f64 	%p3, %fd17, %fd2;
	@%p3 bra 	$L__BB1_6;
	ld.global.f64 	%fd18, [%rd1+8];
	setp.gtu.f64 	%p4, %fd2, %fd18;
	@%p4 bra 	$L__BB1_6;
	ld.global.f64 	%fd19, [%rd2+16];
	setp.gtu.f64 	%p5, %fd19, %fd3;
	@%p5 bra 	$L__BB1_6;
	ld.global.f64 	%fd20, [%rd1+16];
	setp.le.f64 	%p6, %fd3, %fd20;
	@%p6 bra 	$L__BB1_7;
$L__BB1_6:
	mov.b32 	%r14, 3;
	st.global.u32 	[%rd4], %r14;
	mov.b16 	%rs2, 1;
	st.volatile.shared.u8 	[_ZZ12InPolyhedroniPA3_dS0_iS0_PiE7FoundIt], %rs2;
	st.local.u32 	[%rd3], %r14;
	mov.u64 	%rd17, $str$2;
	cvta.global.u64 	%rd18, %rd17;
	{ // callseq 1, 0
	.param .b64 param0;
	st.param.b64 	[param0], %rd18;
	.param .b64 param1;
	st.param.b64 	[param1], %rd11;
	.param .b32 retval0;
	call.uni (retval0), 
	vprintf, 
	(
	param0, 
	param1
	);
	ld.param.b32 	%r15, [retval0];
	} // callseq 1
$L__BB1_7:
	ld.param.u32 	%r91, [_Z12InPolyhedroniPA3_dS0_iS0_Pi_param_0];
	setp.lt.s32 	%p7, %r91, 1;
	@%p7 bra 	$L__BB1_19;
	ld.volatile.shared.u8 	%rs3, [_ZZ12InPolyhedroniPA3_dS0_iS0_PiE7FoundIt];
	setp.ne.s16 	%p8, %rs3, 0;
	@%p8 bra 	$L__BB1_19;
	mov.u32 	%r17, %tid.x;
	mov.u32 	%r18, %ntid.x;
	mad.lo.s32 	%r19, %r1, %r18, %r17;
	// begin inline asm
	mov.u64 	%rd20, %clock64;
	// end inline asm
	cvt.s64.s32 	%rd21, %r19;
	add.s64 	%rd22, %rd20, %rd21;
	cvt.u32.u64 	%r20, %rd22;
	xor.b32  	%r21, %r20, -1429050551;
	mul.lo.s32 	%r22, %r21, 1099087573;
	{ .reg .b32 tmp; mov.b64 {tmp, %r23}, %rd22; }
	xor.b32  	%r24, %r23, -136515619;
	mul.lo.s32 	%r25, %r24, -1703105765;
	add.s32 	%r26, %r22, %r25;
	add.s32 	%r27, %r26, 6615241;
	add.s32 	%r28, %r22, 123456789;
	xor.b32  	%r29, %r22, 362436069;
	add.s32 	%r30, %r25, 521288629;
	xor.b32  	%r31, %r25, 88675123;
	add.s32 	%r32, %r22, 5783321;
	shr.u32 	%r33, %r28, 2;
	xor.b32  	%r34, %r33, %r28;
	shl.b32 	%r35, %r32, 4;
	shl.b32 	%r36, %r34, 1;
	xor.b32  	%r37, %r35, %r36;
	xor.b32  	%r38, %r37, %r32;
	xor.b32  	%r39, %r38, %r34;
	add.s32 	%r40, %r27, %r39;
	add.s32 	%r41, %r40, 362437;
	shr.u32 	%r42, %r29, 2;
	xor.b32  	%r43, %r42, %r29;
	shl.b32 	%r44, %r39, 4;
	shl.b32 	%r45, %r43, 1;
	xor.b32  	%r46, %r45, %r44;
	xor.b32  	%r47, %r46, %r43;
	xor.b32  	%r48, %r47, %r39;
	add.s32 	%r49, %r27, %r48;
	add.s32 	%r50, %r49, 724874;
	cvt.u64.u32 	%rd23, %r41;
	mul.wide.u32 	%rd24, %r50, 2097152;
	xor.b64  	%rd25, %rd24, %rd23;
	cvt.rn.f64.u64 	%fd21, %rd25;
	fma.rn.f64 	%fd22, %fd21, 0d3CA0000000000000, 0d3C90000000000000;
	shr.u32 	%r51, %r30, 2;
	xor.b32  	%r52, %r51, %r30;
	shl.b32 	%r53, %r48, 4;
	shl.b32 	%r54, %r52, 1;
	xor.b32  	%r55, %r54, %r53;
	xor.b32  	%r56, %r55, %r52;
	xor.b32  	%r57, %r56, %r48;
	add.s32 	%r58, %r27, %r57;
	add.s32 	%r59, %r58, 1087311;
	shr.u32 	%r60, %r31, 2;
	xor.b32  	%r61, %r60, %r31;
	shl.b32 	%r62, %r57, 4;
	shl.b32 	%r63, %r61, 1;
	xor.b32  	%r64, %r63, %r62;
	xor.b32  	%r65, %r64, %r61;
	xor.b32  	%r66, %r65, %r57;
	add.s32 	%r67, %r27, %r66;
	add.s32 	%r68, %r67, 1449748;
	cvt.u64.u32 	%rd26, %r59;
	mul.wide.u32 	%rd27, %r68, 2097152;
	xor.b64  	%rd28, %rd27, %rd26;
	cvt.rn.f64.u64 	%fd23, %rd28;
	fma.rn.f64 	%fd24, %fd23, 0d3CA0000000000000, 0d3C90000000000000;
	mul.f64 	%fd25, %fd24, 0d401921FB54442D18;
	div.rn.f64 	%fd4, %fd25, 0d41DFFFFFFFC00000;
	add.u64 	%rd29, %SP, 0;
	add.u64 	%rd30, %SPL, 0;
	st.local.f64 	[%rd30], %fd22;
	mov.u64 	%rd31, $str;
	cvta.global.u64 	%rd32, %rd31;
	{ // callseq 2, 0
	.param .b64 param0;
	st.param.b64 	[param0], %rd32;
	.param .b64 param1;
	st.param.b64 	[param1], %rd29;
	.param .b32 retval0;
	call.uni (retval0), 
	vprintf, 
	(
	param0, 
	param1
	);
	ld.param.b32 	%r69, [retval0];
	} // callseq 2
	setp.neu.f64 	%p9, %fd4, 0d7FF0000000000000;
	@%p9 bra 	$L__BB1_11;
	mov.f64 	%fd31, 0d0000000000000000;
	mov.f64 	%fd32, 0d7FF0000000000000;
	mul.rn.f64 	%fd86, %fd32, %fd31;
	mov.b32 	%r94, 1;
	bra.uni 	$L__BB1_14;
$L__BB1_11:
	mul.f64 	%fd26, %fd4, 0d3FE45F306DC9C883;
	cvt.rni.s32.f64 	%r93, %fd26;
	cvt.rn.f64.s32 	%fd27, %r93;
	fma.rn.f64 	%fd28, %fd27, 0dBFF921FB54442D18, %fd4;
	fma.rn.f64 	%fd29, %fd27, 0dBC91A62633145C00, %fd28;
	fma.rn.f64 	%fd86, %fd27, 0dB97B839A252049C0, %fd29;
	setp.ltu.f64 	%p10, %fd4, 0d41E0000000000000;
	@%p10 bra 	$L__BB1_13;
	{ // callseq 3, 0
	.param .b64 param0;
	st.param.f64 	[param0], %fd4;
	.param .align 16 .b8 retval0[16];
	call.uni (retval0), 
	__internal_trig_reduction_slowpathd, 
	(
	param0
	);
	ld.param.f64 	%fd86, [retval0];
	ld.param.b32 	%r93, [retval0+8];
	} // callseq 3
$L__BB1_13:
	add.s32 	%r94, %r93, 1;
$L__BB1_14:
	setp.neu.f64 	%p11, %fd4, 0d7FF0000000000000;
	shl.b32 	%r73, %r94, 6;
	cvt.u64.u32 	%rd33, %r73;
	and.b64  	%rd34, %rd33, 64;
	mov.u64 	%rd35, __cudart_sin_cos_coeffs;
	add.s64 	%rd36, %rd35, %rd34;
	mul.rn.f64 	%fd33, %fd86, %fd86;
	and.b32  	%r74, %r94, 1;
	setp.eq.b32 	%p12, %r74, 1;
	selp.f64 	%fd34, 0dBDA8FF8320FD8164, 0d3DE5DB65F9785EBA, %p12;
	ld.global.nc.v2.f64 	{%fd35, %fd36}, [%rd36];
	fma.rn.f64 	%fd37, %fd34, %fd33, %fd35;
	fma.rn.f64 	%fd38, %fd37, %fd33, %fd36;
	ld.global.nc.v2.f64 	{%fd39, %fd40}, [%rd36+16];
	fma.rn.f64 	%fd41, %fd38, %fd33, %fd39;
	fma.rn.f64 	%fd42, %fd41, %fd33, %fd40;
	ld.global.nc.v2.f64 	{%fd43, %fd44}, [%rd36+32];
	fma.rn.f64 	%fd45, %fd42, %fd33, %fd43;
	fma.rn.f64 	%fd46, %fd45, %fd33, %fd44;
	fma.rn.f64 	%fd47, %fd46, %fd86, %fd86;
	fma.rn.f64 	%fd48, %fd46, %fd33, 0d3FF0000000000000;
	selp.f64 	%fd49, %fd48, %fd47, %p12;
	and.b32  	%r75, %r94, 2;
	setp.eq.s32 	%p13, %r75, 0;
	mov.f64 	%fd50, 0d0000000000000000;
	sub.f64 	%fd51, %fd50, %fd49;
	selp.f64 	%fd10, %fd49, %fd51, %p13;
	@%p11 bra 	$L__BB1_16;
	mov.f64 	%fd57, 0d0000000000000000;
	mov.f64 	%fd58, 0d7FF0000000000000;
	mul.rn.f64 	%fd87, %fd58, %fd57;
	mov.b32 	%r95, 0;
	bra.uni 	$L__BB1_18;
$L__BB1_16:
	mul.f64 	%fd52, %fd4, 0d3FE45F306DC9C883;
	cvt.rni.s32.f64 	%r95, %fd52;
	cvt.rn.f64.s32 	%fd53, %r95;
	fma.rn.f64 	%fd54, %fd53, 0dBFF921FB54442D18, %fd4;
	fma.rn.f64 	%fd55, %fd53, 0dBC91A62633145C00, %fd54;
	fma.rn.f64 	%fd87, %fd53, 0dB97B839A252049C0, %fd55;
	setp.ltu.f64 	%p14, %fd4, 0d41E0000000000000;
	@%p14 bra 	$L__BB1_18;
	{ // callseq 4, 0
	.param .b64 param0;
	st.param.f64 	[param0], %fd4;
	.param .align 16 .b8 retval0[16];
	call.uni (retval0), 
	__internal_trig_reduction_slowpathd, 
	(
	param0
	);
	ld.param.f64 	%fd87, [retval0];
	ld.param.b32 	%r95, [retval0+8];
	} // callseq 4
$L__BB1_18:
	ld.param.u32 	%r92, [_Z12InPolyhedroniPA3_dS0_iS0_Pi_param_3];
	add.u64 	%rd38, %SPL, 8;
	shl.b32 	%r78, %r95, 6;
	cvt.u64.u32 	%rd39, %r78;
	and.b64  	%rd40, %rd39, 64;
	mov.u64 	%rd41, __cudart_sin_cos_coeffs;
	add.s64 	%rd42, %rd41, %rd40;
	mul.rn.f64 	%fd59, %fd87, %fd87;
	and.b32  	%r79, %r95, 1;
	setp.eq.b32 	%p15, %r79, 1;
	selp.f64 	%fd60, 0dBDA8FF8320FD8164, 0d3DE5DB65F9785EBA, %p15;
	ld.global.nc.v2.f64 	{%fd61, %fd62}, [%rd42];
	fma.rn.f64 	%fd63, %fd60, %fd59, %fd61;
	fma.rn.f64 	%fd64, %fd63, %fd59, %fd62;
	ld.global.nc.v2.f64 	{%fd65, %fd66}, [%rd42+16];
	fma.rn.f64 	%fd67, %fd64, %fd59, %fd65;
	fma.rn.f64 	%fd68, %fd67, %fd59, %fd66;
	ld.global.nc.v2.f64 	{%fd69, %fd70}, [%rd42+32];
	fma.rn.f64 	%fd71, %fd68, %fd59, %fd69;
	fma.rn.f64 	%fd72, %fd71, %fd59, %fd70;
	fma.rn.f64 	%fd73, %fd72, %fd87, %fd87;
	fma.rn.f64 	%fd74, %fd72, %fd59, 0d3FF0000000000000;
	selp.f64 	%fd75, %fd74, %fd73, %p15;
	and.b32  	%r80, %r95, 2;
	setp.eq.s32 	%p16, %r80, 0;
	mov.f64 	%fd76, 0d0000000000000000;
	sub.f64 	%fd77, %fd76, %fd75;
	selp.f64 	%fd78, %fd75, %fd77, %p16;
	mul.f64 	%fd79, %fd78, 0d0000000000000000;
	cvt.rn.f64.s32 	%fd80, %r92;
	mul.f64 	%fd81, %fd10, 0d0000000000000000;
	fma.rn.f64 	%fd82, %fd81, %fd80, %fd1;
	st.local.f64 	[%rd38], %fd82;
	fma.rn.f64 	%fd83, %fd79, %fd80, %fd2;
	st.local.f64 	[%rd38+8], %fd83;
	sub.f64 	%fd84, %fd3, %fd80;
	st.local.f64 	[%rd38+16], %fd84;
	st.local.f64 	[%rd3], %fd82;
	st.local.f64 	[%rd3+8], %fd83;
	st.local.f64 	[%rd3+16], %fd84;
	mov.u64 	%rd43, $str$3;
	cvta.global.u64 	%rd44, %rd43;
	{ // callseq 5, 0
	.param .b64 param0;
	st.param.b64 	[param0], %rd44;
	.param .b64 param1;
	st.param.b64 	[param1], %rd11;
	.param .b32 retval0;
	call.uni (retval0), 
	vprintf, 
	(
	param0, 
	param1
	);
	ld.param.b32 	%r81, [retval0];
	} // callseq 5
$L__BB1_19:
	ld.param.u64 	%rd55, [_Z12InPolyhedroniPA3_dS0_iS0_Pi_param_5];
	mov.b32 	%r83, 0;
	st.local.u32 	[%rd3], %r83;
	mov.u64 	%rd46, $str$4;
	cvta.global.u64 	%rd47, %rd46;
	{ // callseq 6, 0
	.param .b64 param0;
	st.param.b64 	[param0], %rd47;
	.param .b64 param1;
	st.param.b64 	[param1], %rd11;
	.param .b32 retval0;
	call.uni (retval0), 
	vprintf, 
	(
	param0, 
	param1
	);
	ld.param.b32 	%r84, [retval0];
	} // callseq 6
	cvta.to.global.u64 	%rd49, %rd55;
	mul.wide.u32 	%rd50, %r1, 4;
	add.s64 	%rd51, %rd49, %rd50;
	mov.b32 	%r87, 9;
	st.global.u32 	[%rd51], %r87;
	add.u64 	%rd52, %SP, 8;
	{ // callseq 7, 0
	.param .b64 param0;
	st.param.b64 	[param0], %rd52;
	call.uni 
	free, 
	(
	param0
	);
	} // callseq 7
	ld.global.u32 	%r88, [%rd51];
	st.local.u32 	[%rd3], %r88;
	mov.u64 	%rd53, $str$5;
	cvta.global.u64 	%rd54, %rd53;
	{ // callseq 8, 0
	.param .b64 param0;
	st.param.b64 	[param0], %rd54;
	.param .b64 param1;
	st.param.b64 	[param1], %rd11;
	.param .b32 retval0;
	call.uni (retval0), 
	vprintf, 
	(
	param0, 
	param1
	);
	ld.param.b32 	%r89, [retval0];
	} // callseq 8
	ret;

}
	// .globl	_Z3calPA3_dS0_S0_i
.visible .entry _Z3calPA3_dS0_S0_i(
	.param .u64 .ptr .align 1 _Z3calPA3_dS0_S0_i_param_0,
	.param .u64 .ptr .align 1 _Z3calPA3_dS0_S0_i_param_1,
	.param .u64 .ptr .align 1 _Z3calPA3_dS0_S0_i_param_2,
	.param .u32 _Z3calPA3_dS0_S0_i_param_3
)
{
	.local .align 16 .b8 	__local_depot2[16];
	.reg .b64 	%SP;
	.reg .b64 	%SPL;
	.reg .pred 	%p<8>;
	.reg .b32 	%r<14>;
	.reg .b64 	%rd<23>;
	.reg .b64 	%fd<21>;

	mov.u64 	%SPL, __local_depot2;
	cvta.local.u64 	%SP, %SPL;
	ld.param.u64 	%rd6, [_Z3calPA3_dS0_S0_i_param_0];
	ld.param.u64 	%rd7, [_Z3calPA3_dS0_S0_i_param_1];
	ld.param.u64 	%rd5, [_Z3calPA3_dS0_S0_i_param_2];
	ld.param.u32 	%r2, [_Z3calPA3_dS0_S0_i_param_3];
	cvta.to.global.u64 	%rd1, %rd6;
	cvta.to.global.u64 	%rd2, %rd7;
	add.u64 	%rd8, %SP, 0;
	add.u64 	%rd3, %SPL, 0;
	mov.u32 	%r1, %ctaid.x;
	setp.ge.s32 	%p1, %r1, %r2;
	@%p1 bra 	$L__BB2_14;
	cvta.to.global.u64 	%rd9, %rd5;
	mul.wide.u32 	%rd10, %r1, 24;
	add.s64 	%rd4, %rd9, %rd10;
	ld.global.f64 	%fd18, [%rd4];
	ld.global.f64 	%fd10, [%rd1];
	setp.geu.f64 	%p2, %fd18, %fd10;
	@%p2 bra 	$L__BB2_3;
	st.global.f64 	[%rd1], %fd18;
	ld.global.f64 	%fd18, [%rd4];
$L__BB2_3:
	ld.global.f64 	%fd11, [%rd2];
	setp.leu.f64 	%p3, %fd18, %fd11;
	@%p3 bra 	$L__BB2_5;
	st.global.f64 	[%rd2], %fd18;
$L__BB2_5:
	mov.b32 	%r3, 0;
	st.local.v2.u32 	[%rd3], {%r1, %r3};
	st.local.u32 	[%rd3+8], %r2;
	mov.u64 	%rd11, $str$6;
	cvta.global.u64 	%rd12, %rd11;
	{ // callseq 9, 0
	.param .b64 param0;
	st.param.b64 	[param0], %rd12;
	.param .b64 param1;
	st.param.b64 	[param1], %rd8;
	.param .b32 retval0;
	call.uni (retval0), 
	vprintf, 
	(
	param0, 
	param1
	);
	ld.param.b32 	%r4, [retval0];
	} // callseq 9
	ld.global.f64 	%fd19, [%rd4+8];
	ld.global.f64 	%fd12, [%rd1+24];
	setp.geu.f64 	%p4, %fd19, %fd12;
	@%p4 bra 	$L__BB2_7;
	st.global.f64 	[%rd1+24], %fd19;
	ld.global.f64 	%fd19, [%rd4+8];
$L__BB2_7:
	ld.global.f64 	%fd13, [%rd2+24];
	setp.leu.f64 	%p5, %fd19, %fd13;
	@%p5 bra 	$L__BB2_9;
	st.global.f64 	[%rd2+24], %fd19;
$L__BB2_9:
	mov.b32 	%r6, 1;
	st.local.v2.u32 	[%rd3], {%r1, %r6};
	st.local.u32 	[%rd3+8], %r2;
	cvta.global.u64 	%rd15, %rd11;
	{ // callseq 10, 0
	.param .b64 param0;
	st.param.b64 	[param0], %rd15;
	.param .b64 param1;
	st.param.b64 	[param1], %rd8;
	.param .b32 retval0;
	call.uni (retval0), 
	vprintf, 
	(
	param0, 
	param1
	);
	ld.param.b32 	%r7, [retval0];
	} // callseq 10
	ld.global.f64 	%fd20, [%rd4+16];
	ld.global.f64 	%fd14, [%rd1+48];
	setp.geu.f64 	%p6, %fd20, %fd14;
	@%p6 bra 	$L__BB2_11;
	st.global.f64 	[%rd1+48], %fd20;
	ld.global.f64 	%fd20, [%rd4+16];
$L__BB2_11:
	ld.global.f64 	%fd15, [%rd2+48];
	setp.leu.f64 	%p7, %fd20, %fd15;
	@%p7 bra 	$L__BB2_13;
	st.global.f64 	[%rd2+48], %fd20;
$L__BB2_13:
	mov.b32 	%r9, 2;
	st.local.v2.u32 	[%rd3], {%r1, %r9};
	st.local.u32 	[%rd3+8], %r2;
	cvta.global.u64 	%rd18, %rd11;
	{ // callseq 11, 0
	.param .b64 param0;
	st.param.b64 	[param0], %rd18;
	.param .b64 param1;
	st.param.b64 	[param1], %rd8;
	.param .b32 retval0;
	call.uni (retval0), 
	vprintf, 
	(
	param0, 
	param1
	);
	ld.param.b32 	%r10, [retval0];
	} // callseq 11
$L__BB2_14:
	ld.global.f64 	%fd16, [%rd2+24];
	ld.global.f64 	%fd17, [%rd1+24];
	st.local.v2.f64 	[%rd3], {%fd16, %fd17};
	mov.u64 	%rd20, $str$7;
	cvta.global.u64 	%rd21, %rd20;
	{ // callseq 12, 0
	.param .b64 param0;
	st.param.b64 	[param0], %rd21;
	.param .b64 param1;
	st.param.b64 	[param1], %rd8;
	.param .b32 retval0;
	call.uni (retval0), 
	vprintf, 
	(
	param0, 
	param1
	);
	ld.param.b32 	%r12, [retval0];
	} // callseq 12
	ret;

}
.func  (.param .align 16 .b8 func_retval0[16]) __internal_trig_reduction_slowpathd(
	.param .b64 __internal_trig_reduction_slowpathd_param_0
)
{
	.local .align 8 .b8 	__local_depot3[40];
	.reg .b64 	%SP;
	.reg .b64 	%SPL;
	.reg .pred 	%p<10>;
	.reg .b32 	%r<47>;
	.reg .b64 	%rd<74>;
	.reg .b64 	%fd<5>;

	mov.u64 	%SPL, __local_depot3;
	ld.param.f64 	%fd4, [__internal_trig_reduction_slowpathd_param_0];
	add.u64 	%rd1, %SPL, 0;
	{
	.reg .b32 %temp; 
	mov.b64 	{%temp, %r1}, %fd4;
	}
	shr.u32 	%r2, %r1, 20;
	and.b32  	%r3, %r2, 2047;
	setp.eq.s32 	%p1, %r3, 2047;
	mov.b32 	%r46, 0;
	@%p1 bra 	$L__BB3_9;
	add.s32 	%r20, %r3, -1024;
	mov.b64 	%rd20, %fd4;
	shl.b64 	%rd2, %rd20, 11;
	shr.u32 	%r4, %r20, 6;
	sub.s32 	%r45, 15, %r4;
	sub.s32 	%r21, 19, %r4;
	setp.lt.u32 	%p2, %r20, 128;
	selp.b32 	%r6, 18, %r21, %p2;
	setp.ge.s32 	%p3, %r45, %r6;
	mov.b64 	%rd70, 0;
	@%p3 bra 	$L__BB3_4;
	add.s32 	%r23, %r6, %r4;
	neg.s32 	%r43, %r23;
	or.b64  	%rd3, %rd2, -9223372036854775808;
	mov.b64 	%rd70, 0;
	mov.b32 	%r42, 0;
	mov.u64 	%rd25, __cudart_i2opi_d;
	mov.u32 	%r44, %r45;
$L__BB3_3:
	.pragma "nounroll";
	mul.wide.s32 	%rd22, %r42, 8;
	add.s64 	%rd23, %rd1, %rd22;
	mul.wide.s32 	%rd24, %r44, 8;
	add.s64 	%rd26, %rd25, %rd24;
	ld.global.nc.u64 	%rd27, [%rd26];
	{
	.reg .u32 %r0, %r1, %r2, %r3, %alo, %ahi, %blo, %bhi, %clo, %chi;
	mov.b64 	{%alo,%ahi}, %rd27;
	mov.b64 	{%blo,%bhi}, %rd3;
	mov.b64 	{%clo,%chi}, %rd70;
	mad.lo.cc.u32 	%r0, %alo, %blo, %clo;
	madc.hi.cc.u32 	%r1, %alo, %blo, %chi;
	madc.hi.u32 	%r2, %alo, %bhi, 0;
	mad.lo.cc.u32 	%r1, %alo, %bhi, %r1;
	madc.hi.cc.u32 	%r2, %ahi, %blo, %r2;
	madc.hi.u32 	%r3, %ahi, %bhi, 0;
	mad.lo.cc.u32 	%r1, %ahi, %blo, %r1;
	madc.lo.cc.u32 	%r2, %ahi, %bhi, %r2;
	addc.u32 	%r3, %r3, 0;
	mov.b64 	%rd28, {%r0,%r1};
	mov.b64 	%rd70, {%r2,%r3};
	}
	st.local.u64 	[%rd23], %rd28;
	add.s32 	%r44, %r44, 1;
	add.s32 	%r43, %r43, 1;
	add.s32 	%r42, %r42, 1;
	setp.ne.s32 	%p4, %r43, -15;
	mov.u32 	%r45, %r6;
	@%p4 bra 	$L__BB3_3;
$L__BB3_4:
	cvt.s64.s32 	%rd29, %r45;
	cvt.u64.u32 	%rd30, %r4;
	add.s64 	%rd31, %rd30, %rd29;
	shl.b64 	%rd32, %rd31, 3;
	add.s64 	%rd33, %rd1, %rd32;
	st.local.u64 	[%rd33+-120], %rd70;
	and.b32  	%r15, %r2, 63;
	ld.local.u64 	%rd72, [%rd1+16];
	ld.local.u64 	%rd71, [%rd1+24];
	setp.eq.s32 	%p5, %r15, 0;
	@%p5 bra 	$L__BB3_6;
	shl.b64 	%rd34, %rd71, %r15;
	shr.u64 	%rd35, %rd72, 1;
	xor.b32  	%r24, %r15, 63;
	shr.u64 	%rd36, %rd35, %r24;
	or.b64  	%rd71, %rd34, %rd36;
	ld.local.u64 	%rd37, [%rd1+8];
	shl.b64 	%rd38, %rd72, %r15;
	shr.u64 	%rd39, %rd37, 1;
	shr.u64 	%rd40, %rd39, %r24;
	or.b64  	%rd72, %rd38, %rd40;
$L__BB3_6:
	and.b32  	%r25, %r1, -2147483648;
	shr.u64 	%rd41, %rd71, 62;
	cvt.u32.u64 	%r26, %rd41;
	mov.b64 	{%r27, %r28}, %rd71;
	mov.b64 	{%r29, %r30}, %rd72;
	shf.l.wrap.b32 	%r31, %r30, %r27, 2;
	shf.l.wrap.b32 	%r32, %r27, %r28, 2;
	mov.b64 	%rd42, {%r31, %r32};
	shl.b64 	%rd43, %rd72, 2;
	shr.u64 	%rd44, %rd42, 63;
	cvt.u32.u64 	%r33, %rd44;
	add.s32 	%r34, %r33, %r26;
	setp.eq.s32 	%p6, %r25, 0;
	neg.s32 	%r35, %r34;
	selp.b32 	%r46, %r34, %r35, %p6;
	setp.gt.s64 	%p7, %rd42, -1;
	mov.b64 	%rd45, 0;
	{
	.reg .u32 %r0, %r1, %r2, %r3, %a0, %a1, %a2, %a3, %b0, %b1, %b2, %b3;
	mov.b64 	{%a0,%a1}, %rd45;
	mov.b64 	{%a2,%a3}, %rd45;
	mov.b64 	{%b0,%b1}, %rd43;
	mov.b64 	{%b2,%b3}, %rd42;
	sub.cc.u32 	%r0, %a0, %b0;
	subc.cc.u32 	%r1, %a1, %b1;
	subc.cc.u32 	%r2, %a2, %b2;
	subc.u32 	%r3, %a3, %b3;
	mov.b64 	%rd46, {%r0,%r1};
	mov.b64 	%rd47, {%r2,%r3};
	}
	xor.b32  	%r36, %r25, -2147483648;
	selp.b64 	%rd73, %rd42, %rd47, %p7;
	selp.b64 	%rd14, %rd43, %rd46, %p7;
	selp.b32 	%r17, %r25, %r36, %p7;
	clz.b64 	%r37, %rd73;
	cvt.u64.u32 	%rd15, %r37;
	setp.eq.s32 	%p8, %r37, 0;
	@%p8 bra 	$L__BB3_8;
	cvt.u32.u64 	%r38, %rd15;
	and.b32  	%r39, %r38, 63;
	shl.b64 	%rd48, %rd73, %r39;
	shr.u64 	%rd49, %rd14, 1;
	not.b32 	%r40, %r38;
	and.b32  	%r41, %r40, 63;
	shr.u64 	%rd50, %rd49, %r41;
	or.b64  	%rd73, %rd48, %rd50;
$L__BB3_8:
	mov.b64 	%rd51, -3958705157555305931;
	{
	.reg .u32 %r0, %r1, %r2, %r3, %alo, %ahi, %blo, %bhi;
	mov.b64 	{%alo,%ahi}, %rd73;
	mov.b64 	{%blo,%bhi}, %rd51;
	mul.lo.u32 	%r0, %alo, %blo;
	mul.hi.u32 	%r1, %alo, %blo;
	mad.lo.cc.u32 	%r1, %alo, %bhi, %r1;
	madc.hi.u32 	%r2, %alo, %bhi, 0;
	mad.lo.cc.u32 	%r1, %ahi, %blo, %r1;
	madc.hi.cc.u32 	%r2, %ahi, %blo, %r2;
	madc.hi.u32 	%r3, %ahi, %bhi, 0;
	mad.lo.cc.u32 	%r2, %ahi, %bhi, %r2;
	addc.u32 	%r3, %r3, 0;
	mov.b64 	%rd52, {%r0,%r1};
	mov.b64 	%rd53, {%r2,%r3};
	}
	setp.gt.s64 	%p9, %rd53, 0;
	{
	.reg .u32 %r0, %r1, %r2, %r3, %a0, %a1, %a2, %a3, %b0, %b1, %b2, %b3;
	mov.b64 	{%a0,%a1}, %rd52;
	mov.b64 	{%a2,%a3}, %rd53;
	mov.b64 	{%b0,%b1}, %rd52;
	mov.b64 	{%b2,%b3}, %rd53;
	add.cc.u32 	%r0, %a0, %b0;
	addc.cc.u32 	%r1, %a1, %b1;
	addc.cc.u32 	%r2, %a2, %b2;
	addc.u32 	%r3, %a3, %b3;
	mov.b64 	%rd54, {%r0,%r1};
	mov.b64 	%rd55, {%r2,%r3};
	}
	selp.b64 	%rd56, %rd55, %rd53, %p9;
	selp.s64 	%rd57, -1, 0, %p9;
	sub.s64 	%rd58, %rd57, %rd15;
	cvt.u64.u32 	%rd59, %r17;
	shl.b64 	%rd60, %rd59, 32;
	add.s64 	%rd61, %rd56, 1;
	shr.u64 	%rd62, %rd61, 10;
	add.s64 	%rd63, %rd62, 1;
	shr.u64 	%rd64, %rd63, 1;
	shl.b64 	%rd65, %rd58, 52;
	add.s64 	%rd66, %rd65, %rd64;
	add.s64 	%rd67, %rd66, 4602678819172646912;
	or.b64  	%rd68, %rd67, %rd60;
	mov.b64 	%fd4, %rd68;
$L__BB3_9:
	st.param.f64 	[func_retval0], %fd4;
	st.param.b32 	[func_retval0+8], %r46;
	ret;

}


// ===== COMPILED SASS (sm_100) =====

	.target	sm_100

	.elftype	@"ET_EXEC"


//--------------------- .note.nv.tkinfo           --------------------------
	.section	.note.nv.tkinfo,"",@"SHT_NOTE"
	.sectionflags	@"SHF_NOTE_NV_TKINFO"
	.tkinfo
        /*0018*/ 	.word	0x00000002
        /*0030*/ 	.string	""
        /*0030*/ 	.string	"ptxas"
        /*0030*/ 	.string	"Cuda compilation tools, release 13.0, V13.0.88"
        /*0030*/ 	.string	"Build cuda_13.0.r13.0/compiler.36424714_0"
        /*0030*/ 	.string	"-arch sm_100 -m 64 "



//--------------------- .note.nv.cuinfo           --------------------------
	.section	.note.nv.cuinfo,"",@"SHT_NOTE"
	.sectionflags	@"SHF_NOTE_NV_CUINFO"
        /*0018*/ 	.short	0x0002
        /*001a*/ 	.short	0x0064
        /*001c*/ 	.short	0x0082
	.zero		2


//--------------------- .nv.info                  --------------------------
	.section	.nv.info,"",@"SHT_CUDA_INFO"
	.align	4


	//----- nvinfo : EIATTR_REGCOUNT
	.align		4
        /*0000*/ 	.byte	0x04, 0x2f
        /*0002*/ 	.short	(.L_20 - .L_19)
	.align		4
.L_19:
        /*0004*/ 	.word	index@(_Z10check_eachiPA3_dS0_S0_)
        /*0008*/ 	.word	0x00000004


	//----- nvinfo : EIATTR_FRAME_SIZE
	.align		4
.L_20:
        /*000c*/ 	.byte	0x04, 0x11
        /*000e*/ 	.short	(.L_22 - .L_21)
	.align		4
.L_21:
        /*0010*/ 	.word	index@(_Z10check_eachiPA3_dS0_S0_)
        /*0014*/ 	.word	0x00000000


	//----- nvinfo : EIATTR_REGCOUNT
	.align		4
.L_22:
        /*0018*/ 	.byte	0x04, 0x2f
        /*001a*/ 	.short	(.L_24 - .L_23)
	.align		4
.L_23:
        /*001c*/ 	.word	index@(_Z12InPolyhedroniPA3_dS0_iS0_Pi)
        /*0020*/ 	.word	0x00000026


	//----- nvinfo : EIATTR_FRAME_SIZE
	.align		4
.L_24:
        /*0024*/ 	.byte	0x04, 0x11
        /*0026*/ 	.short	(.L_26 - .L_25)
	.align		4
.L_25:
        /*0028*/ 	.word	index@($_Z12InPolyhedroniPA3_dS0_iS0_Pi$__internal_trig_reduction_slowpathd)
        /*002c*/ 	.word	0x00000060


	//----- nvinfo : EIATTR_FRAME_SIZE
	.align		4
.L_26:
        /*0030*/ 	.byte	0x04, 0x11
        /*0032*/ 	.short	(.L_28 - .L_27)
	.align		4
.L_27:
        /*0034*/ 	.word	index@($__internal_0_$__cuda_sm20_div_rn_f64_full)
        /*0038*/ 	.word	0x00000060


	//----- nvinfo : EIATTR_FRAME_SIZE
	.align		4
.L_28:
        /*003c*/ 	.byte	0x04, 0x11
        /*003e*/ 	.short	(.L_30 - .L_29)
	.align		4
.L_29:
        /*0040*/ 	.word	index@(_Z12InPolyhedroniPA3_dS0_iS0_Pi)
        /*0044*/ 	.word	0x00000060


	//----- nvinfo : EIATTR_REGCOUNT
	.align		4
.L_30:
        /*0048*/ 	.byte	0x04, 0x2f
        /*004a*/ 	.short	(.L_32 - .L_31)
	.align		4
.L_31:
        /*004c*/ 	.word	index@(_Z3calPA3_dS0_S0_i)
        /*0050*/ 	.word	0x00000018


	//----- nvinfo : EIATTR_FRAME_SIZE
	.align		4
.L_32:
        /*0054*/ 	.byte	0x04, 0x11
        /*0056*/ 	.short	(.L_34 - .L_33)
	.align		4
.L_33:
        /*0058*/ 	.word	index@(_Z3calPA3_dS0_S0_i)
        /*005c*/ 	.word	0x00000010


	//----- nvinfo : EIATTR_MIN_STACK_SIZE
	.align		4
.L_34:
        /*0060*/ 	.byte	0x04, 0x12
        /*0062*/ 	.short	(.L_36 - .L_35)
	.align		4
.L_35:
        /*0064*/ 	.word	index@(_Z3calPA3_dS0_S0_i)
        /*0068*/ 	.word	0x00000010


	//----- nvinfo : EIATTR_MIN_STACK_SIZE
	.align		4
.L_36:
        /*006c*/ 	.byte	0x04, 0x12
        /*006e*/ 	.short	(.L_38 - .L_37)
	.align		4
.L_37:
        /*0070*/ 	.word	index@(_Z12InPolyhedroniPA3_dS0_iS0_Pi)
        /*0074*/ 	.word	0x00000060


	//----- nvinfo : EIATTR_MIN_STACK_SIZE
	.align		4
.L_38:
        /*0078*/ 	.byte	0x04, 0x12
        /*007a*/ 	.short	(.L_40 - .L_39)
	.align		4
.L_39:
        /*007c*/ 	.word	index@(_Z10check_eachiPA3_dS0_S0_)
        /*0080*/ 	.word	0x00000000
.L_40:


//--------------------- .nv.compat                --------------------------
	.section	.nv.compat,"",@"SHT_CUDA_COMPAT_INFO"
	.align	4
        /*0000*/ 	.byte	0x02, 0x09, 0x00, 0x00, 0x02, 0x02, 0x01, 0x00, 0x02, 0x05, 0x05, 0x00, 0x03, 0x07, 0x01, 0x01
        /*0010*/ 	.byte	0x02, 0x03, 0x00, 0x00, 0x02, 0x06, 0x01, 0x00, 0x04, 0x0b, 0x08, 0x00, 0x01, 0x00, 0x00, 0x00
        /*0020*/ 	.byte	0x00, 0x00, 0x00, 0x00


//--------------------- .nv.info._Z3calPA3_dS0_S0_i --------------------------
	.section	.nv.info._Z3calPA3_dS0_S0_i,"",@"SHT_CUDA_INFO"
	.sectionflags	@""
	.align	4


	//----- nvinfo : EIATTR_CUDA_API_VERSION
	.align		4
        /*0000*/ 	.byte	0x04, 0x37
        /*0002*/ 	.short	(.L_42 - .L_41)
.L_41:
        /*0004*/ 	.word	0x00000082


	//----- nvinfo : EIATTR_KPARAM_INFO
	.align		4
.L_42:
        /*0008*/ 	.byte	0x04, 0x17
        /*000a*/ 	.short	(.L_44 - .L_43)
.L_43:
        /*000c*/ 	.word	0x00000000
        /*0010*/ 	.short	0x0003
        /*0012*/ 	.short	0x0018
        /*0014*/ 	.byte	0x00, 0xf0, 0x11, 0x00


	//----- nvinfo : EIATTR_KPARAM_INFO
	.align		4
.L_44:
        /*0018*/ 	.byte	0x04, 0x17
        /*001a*/ 	.short	(.L_46 - .L_45)
.L_45:
        /*001c*/ 	.word	0x00000000
        /*0020*/ 	.short	0x0002
        /*0022*/ 	.short	0x0010
        /*0024*/ 	.byte	0x00, 0xf5, 0x21, 0x00


	//----- nvinfo : EIATTR_KPARAM_INFO
	.align		4
.L_46:
        /*0028*/ 	.byte	0x04, 0x17
        /*002a*/ 	.short	(.L_48 - .L_47)
.L_47:
        /*002c*/ 	.word	0x00000000
        /*0030*/ 	.short	0x0001
        /*0032*/ 	.short	0x0008
        /*0034*/ 	.byte	0x00, 0xf5, 0x21, 0x00


	//----- nvinfo : EIATTR_KPARAM_INFO
	.align		4
.L_48:
        /*0038*/ 	.byte	0x04, 0x17
        /*003a*/ 	.short	(.L_50 - .L_49)
.L_49:
        /*003c*/ 	.word	0x00000000
        /*0040*/ 	.short	0x0000
        /*0042*/ 	.short	0x0000
        /*0044*/ 	.byte	0x00, 0xf5, 0x21, 0x00


	//----- nvinfo : EIATTR_SPARSE_MMA_MASK
	.align		4
.L_50:
        /*0048*/ 	.byte	0x03, 0x50
        /*004a*/ 	.short	0x0000


	//----- nvinfo : EIATTR_MAXREG_COUNT
	.align		4
        /*004c*/ 	.byte	0x03, 0x1b
        /*004e*/ 	.short	0x00ff


	//----- nvinfo : EIATTR_EXTERNS
	.align		4
        /*0050*/ 	.byte	0x04, 0x0f
        /*0052*/ 	.short	(.L_52 - .L_51)


	//   ....[0]....
	.align		4
.L_51:
        /*0054*/ 	.word	index@(vprintf)


	//----- nvinfo : EIATTR_MERCURY_ISA_VERSION
	.align		4
.L_52:
        /*0058*/ 	.byte	0x03, 0x5f
        /*005a*/ 	.short	0x0101


	//----- nvinfo : EIATTR_VRC_CTA_INIT_COUNT
	.align		4
        /*005c*/ 	.byte	0x02, 0x4a
	.zero		1
	.zero		1


	//----- nvinfo : EIATTR_SYSCALL_OFFSETS
	.align		4
        /*0060*/ 	.byte	0x04, 0x46
        /*0062*/ 	.short	(.L_54 - .L_53)


	//   ....[0]....
.L_53:
        /*0064*/ 	.word	0x00000220


	//   ....[1]....
        /*0068*/ 	.word	0x000003a0


	//   ....[2]....
        /*006c*/ 	.word	0x00000520


	//   ....[3]....
        /*0070*/ 	.word	0x00000600


	//----- nvinfo : EIATTR_EXIT_INSTR_OFFSETS
	.align		4
.L_54:
        /*0074*/ 	.byte	0x04, 0x1c
        /*0076*/ 	.short	(.L_56 - .L_55)


	//   ....[0]....
.L_55:
        /*0078*/ 	.word	0x00000610


	//----- nvinfo : EIATTR_CBANK_PARAM_SIZE
	.align		4
.L_56:
        /*007c*/ 	.byte	0x03, 0x19
        /*007e*/ 	.short	0x001c


	//----- nvinfo : EIATTR_PARAM_CBANK
	.align		4
        /*0080*/ 	.byte	0x04, 0x0a
        /*0082*/ 	.short	(.L_58 - .L_57)
	.align		4
.L_57:
        /*0084*/ 	.word	index@(.nv.constant0._Z3calPA3_dS0_S0_i)
        /*0088*/ 	.short	0x0380
        /*008a*/ 	.short	0x001c


	//----- nvinfo : EIATTR_SW_WAR
	.align		4
.L_58:
        /*008c*/ 	.byte	0x04, 0x36
        /*008e*/ 	.short	(.L_60 - .L_59)
.L_59:
        /*0090*/ 	.word	0x00000008
.L_60:


//--------------------- .nv.info._Z12InPolyhedroniPA3_dS0_iS0_Pi --------------------------
	.section	.nv.info._Z12InPolyhedroniPA3_dS0_iS0_Pi,"",@"SHT_CUDA_INFO"
	.sectionflags	@""
	.align	4


	//----- nvinfo : EIATTR_CUDA_API_VERSION
	.align		4
        /*0000*/ 	.byte	0x04, 0x37
        /*0002*/ 	.short	(.L_62 - .L_61)
.L_61:
        /*0004*/ 	.word	0x00000082


	//----- nvinfo : EIATTR_KPARAM_INFO
	.align		4
.L_62:
        /*0008*/ 	.byte	0x04, 0x17
        /*000a*/ 	.short	(.L_64 - .L_63)
.L_63:
        /*000c*/ 	.word	0x00000000
        /*0010*/ 	.short	0x0005
        /*0012*/ 	.short	0x0028
        /*0014*/ 	.byte	0x00, 0xf5, 0x21, 0x00


	//----- nvinfo : EIATTR_KPARAM_INFO
	.align		4
.L_64:
        /*0018*/ 	.byte	0x04, 0x17
        /*001a*/ 	.short	(.L_66 - .L_65)
.L_65:
        /*001c*/ 	.word	0x00000000
        /*0020*/ 	.short	0x0004
        /*0022*/ 	.short	0x0020
        /*0024*/ 	.byte	0x00, 0xf5, 0x21, 0x00


	//----- nvinfo : EIATTR_KPARAM_INFO
	.align		4
.L_66:
        /*0028*/ 	.byte	0x04, 0x17
        /*002a*/ 	.short	(.L_68 - .L_67)
.L_67:
        /*002c*/ 	.word	0x00000000
        /*0030*/ 	.short	0x0003
        /*0032*/ 	.short	0x0018
        /*0034*/ 	.byte	0x00, 0xf0, 0x11, 0x00


	//----- nvinfo : EIATTR_KPARAM_INFO
	.align		4
.L_68:
        /*0038*/ 	.byte	0x04, 0x17
        /*003a*/ 	.short	(.L_70 - .L_69)
.L_69:
        /*003c*/ 	.word	0x00000000
        /*0040*/ 	.short	0x0002
        /*0042*/ 	.short	0x0010
        /*0044*/ 	.byte	0x00, 0xf5, 0x21, 0x00


	//----- nvinfo : EIATTR_KPARAM_INFO
	.align		4
.L_70:
        /*0048*/ 	.byte	0x04, 0x17
        /*004a*/ 	.short	(.L_72 - .L_71)
.L_71:
        /*004c*/ 	.word	0x00000000
        /*0050*/ 	.short	0x0001
        /*0052*/ 	.short	0x0008
        /*0054*/ 	.byte	0x00, 0xf5, 0x21, 0x00


	//----- nvinfo : EIATTR_KPARAM_INFO
	.align		4
.L_72:
        /*0058*/ 	.byte	0x04, 0x17
        /*005a*/ 	.short	(.L_74 - .L_73)
.L_73:
        /*005c*/ 	.word	0x00000000
        /*0060*/ 	.short	0x0000
        /*0062*/ 	.short	0x0000
        /*0064*/ 	.byte	0x00, 0xf0, 0x11, 0x00


	//----- nvinfo : EIATTR_SPARSE_MMA_MASK
	.align		4
.L_74:
        /*0068*/ 	.byte	0x03, 0x50
        /*006a*/ 	.short	0x0000


	//----- nvinfo : EIATTR_MAXREG_COUNT
	.align		4
        /*006c*/ 	.byte	0x03, 0x1b
        /*006e*/ 	.short	0x00ff


	//----- nvinfo : EIATTR_EXTERNS
	.align		4
        /*0070*/ 	.byte	0x04, 0x0f
        /*0072*/ 	.short	(.L_76 - .L_75)


	//   ....[0]....
	.align		4
.L_75:
        /*0074*/ 	.word	index@(vprintf)


	//   ....[1]....
	.align		4
        /*0078*/ 	.word	index@(free)


	//----- nvinfo : EIATTR_MERCURY_ISA_VERSION
	.align		4
.L_76:
        /*007c*/ 	.byte	0x03, 0x5f
        /*007e*/ 	.short	0x0101


	//----- nvinfo : EIATTR_VRC_CTA_INIT_COUNT
	.align		4
        /*0080*/ 	.byte	0x02, 0x4a
	.zero		1
	.zero		1


	//----- nvinfo : EIATTR_SYSCALL_OFFSETS
	.align		4
        /*0084*/ 	.byte	0x04, 0x46
        /*0086*/ 	.short	(.L_78 - .L_77)


	//   ....[0]....
.L_77:
        /*0088*/ 	.word	0x00000170


	//   ....[1]....
        /*008c*/ 	.word	0x00000430


	//   ....[2]....
        /*0090*/ 	.word	0x00000a30


	//   ....[3]....
        /*0094*/ 	.word	0x00001300


	//   ....[4]....
        /*0098*/ 	.word	0x000013a0


	//   ....[5]....
        /*009c*/ 	.word	0x00001440


	//   ....[6]....
        /*00a0*/ 	.word	0x000014e0


	//----- nvinfo : EIATTR_EXIT_INSTR_OFFSETS
	.align		4
.L_78:
        /*00a4*/ 	.byte	0x04, 0x1c
        /*00a6*/ 	.short	(.L_80 - .L_79)


	//   ....[0]....
.L_79:
        /*00a8*/ 	.word	0x000014f0


	//----- nvinfo : EIATTR_CRS_STACK_SIZE
	.align		4
.L_80:
        /*00ac*/ 	.byte	0x04, 0x1e
        /*00ae*/ 	.short	(.L_82 - .L_81)
.L_81:
        /*00b0*/ 	.word	0x00000000


	//----- nvinfo : EIATTR_CBANK_PARAM_SIZE
	.align		4
.L_82:
        /*00b4*/ 	.byte	0x03, 0x19
        /*00b6*/ 	.short	0x0030


	//----- nvinfo : EIATTR_PARAM_CBANK
	.align		4
        /*00b8*/ 	.byte	0x04, 0x0a
        /*00ba*/ 	.short	(.L_84 - .L_83)
	.align		4
.L_83:
        /*00bc*/ 	.word	index@(.nv.constant0._Z12InPolyhedroniPA3_dS0_iS0_Pi)
        /*00c0*/ 	.short	0x0380
        /*00c2*/ 	.short	0x0030


	//----- nvinfo : EIATTR_SW_WAR
	.align		4
.L_84:
        /*00c4*/ 	.byte	0x04, 0x36
        /*00c6*/ 	.short	(.L_86 - .L_85)
.L_85:
        /*00c8*/ 	.word	0x00000008
.L_86:


//--------------------- .nv.info._Z10check_eachiPA3_dS0_S0_ --------------------------
	.section	.nv.info._Z10check_eachiPA3_dS0_S0_,"",@"SHT_CUDA_INFO"
	.sectionflags	@""
	.align	4


	//----- nvinfo : EIATTR_CUDA_API_VERSION
	.align		4
        /*0000*/ 	.byte	0x04, 0x37
        /*0002*/ 	.short	(.L_88 - .L_87)
.L_87:
        /*0004*/ 	.word	0x00000082


	//----- nvinfo : EIATTR_KPARAM_INFO
	.align		4
.L_88:
        /*0008*/ 	.byte	0x04, 0x17
        /*000a*/ 	.short	(.L_90 - .L_89)
.L_89:
        /*000c*/ 	.word	0x00000000
        /*0010*/ 	.short	0x0003
        /*0012*/ 	.short	0x0018
        /*0014*/ 	.byte	0x00, 0xf5, 0x21, 0x00


	//----- nvinfo : EIATTR_KPARAM_INFO
	.align		4
.L_90:
        /*0018*/ 	.byte	0x04, 0x17
        /*001a*/ 	.short	(.L_92 - .L_91)
.L_91:
        /*001c*/ 	.word	0x00000000
        /*0020*/ 	.short	0x0002
        /*0022*/ 	.short	0x0010
        /*0024*/ 	.byte	0x00, 0xf5, 0x21, 0x00


	//----- nvinfo : EIATTR_KPARAM_INFO
	.align		4
.L_92:
        /*0028*/ 	.byte	0x04, 0x17
        /*002a*/ 	.short	(.L_94 - .L_93)
.L_93:
        /*002c*/ 	.word	0x00000000
        /*0030*/ 	.short	0x0001
        /*0032*/ 	.short	0x0008
        /*0034*/ 	.byte	0x00, 0xf5, 0x21, 0x00


	//----- nvinfo : EIATTR_KPARAM_INFO
	.align		4
.L_94:
        /*0038*/ 	.byte	0x04, 0x17
        /*003a*/ 	.short	(.L_96 - .L_95)
.L_95:
        /*003c*/ 	.word	0x00000000
        /*0040*/ 	.short	0x0000
        /*0042*/ 	.short	0x0000
        /*0044*/ 	.byte	0x00, 0xf0, 0x11, 0x00


	//----- nvinfo : EIATTR_SPARSE_MMA_MASK
	.align		4
.L_96:
        /*0048*/ 	.byte	0x03, 0x50
        /*004a*/ 	.short	0x0000


	//----- nvinfo : EIATTR_MAXREG_COUNT
	.align		4
        /*004c*/ 	.byte	0x03, 0x1b
        /*004e*/ 	.short	0x00ff


	//----- nvinfo : EIATTR_MERCURY_ISA_VERSION
	.align		4
        /*0050*/ 	.byte	0x03, 0x5f
        /*0052*/ 	.short	0x0101


	//----- nvinfo : EIATTR_VRC_CTA_INIT_COUNT
	.align		4
        /*0054*/ 	.byte	0x02, 0x4a
	.zero		1
	.zero		1


	//----- nvinfo : EIATTR_EXIT_INSTR_OFFSETS
	.align		4
        /*0058*/ 	.byte	0x04, 0x1c
        /*005a*/ 	.short	(.L_98 - .L_97)


	//   ....[0]....
.L_97:
        /*005c*/ 	.word	0x00000010


	//----- nvinfo : EIATTR_CBANK_PARAM_SIZE
	.align		4
.L_98:
        /*0060*/ 	.byte	0x03, 0x19
        /*0062*/ 	.short	0x0020


	//----- nvinfo : EIATTR_PARAM_CBANK
	.align		4
        /*0064*/ 	.byte	0x04, 0x0a
        /*0066*/ 	.short	(.L_100 - .L_99)
	.align		4
.L_99:
        /*0068*/ 	.word	index@(.nv.constant0._Z10check_eachiPA3_dS0_S0_)
        /*006c*/ 	.short	0x0380
        /*006e*/ 	.short	0x0020


	//----- nvinfo : EIATTR_SW_WAR
	.align		4
.L_100:
        /*0070*/ 	.byte	0x04, 0x36
        /*0072*/ 	.short	(.L_102 - .L_101)
.L_101:
        /*0074*/ 	.word	0x00000008
.L_102:


//--------------------- .nv.callgraph             --------------------------
	.section	.nv.callgraph,"",@"SHT_CUDA_CALLGRAPH"
	.align	4
	.sectionentsize	8
	.align		4
        /*0000*/ 	.word	0x00000000
	.align		4
        /*0004*/ 	.word	0xffffffff
	.align		4
        /*0008*/ 	.word	index@(_Z3calPA3_dS0_S0_i)
	.align		4
        /*000c*/ 	.word	index@(vprintf)
	.align		4
        /*0010*/ 	.word	index@(_Z12InPolyhedroniPA3_dS0_iS0_Pi)
	.align		4
        /*0014*/ 	.word	index@(free)
	.align		4
        /*0018*/ 	.word	index@(_Z12InPolyhedroniPA3_dS0_iS0_Pi)
	.align		4
        /*001c*/ 	.word	index@(vprintf)
	.align		4
        /*0020*/ 	.word	0x00000000
	.align		4
        /*0024*/ 	.word	0xfffffffe
	.align		4
        /*0028*/ 	.word	0x00000000
	.align		4
        /*002c*/ 	.word	0xfffffffd
	.align		4
        /*0030*/ 	.word	0x00000000
	.align		4
        /*0034*/ 	.word	0xfffffffc


//--------------------- .nv.constant4             --------------------------
	.section	.nv.constant4,"a",@progbits
	.align	8
	.align		8
.nv.constant4:
        /*0000*/ 	.dword	vprintf
	.align		8
        /*0008*/ 	.dword	precalc_xorwow_matrix
	.align		8
        /*0010*/ 	.dword	precalc_xorwow_offset_matrix
	.align		8
        /*0018*/ 	.dword	mrg32k3aM1
	.align		8
        /*0020*/ 	.dword	mrg32k3aM2
	.align		8
        /*0028*/ 	.dword	mrg32k3aM1SubSeq
	.align		8
        /*0030*/ 	.dword	mrg32k3aM2SubSeq
	.align		8
        /*0038*/ 	.dword	mrg32k3aM1Seq
	.align		8
        /*0040*/ 	.dword	mrg32k3aM2Seq
	.align		8
        /*0048*/ 	.dword	$str
	.align		8
        /*0050*/ 	.dword	$str$1
	.align		8
        /*0058*/ 	.dword	$str$2
	.align		8
        /*0060*/ 	.dword	$str$3
	.align		8
        /*0068*/ 	.dword	$str$4
	.align		8
        /*0070*/ 	.dword	$str$5
	.align		8
        /*0078*/ 	.dword	$str$6
	.align		8
        /*0080*/ 	.dword	$str$7
	.align		8
        /*0088*/ 	.dword	__cudart_i2opi_d
	.align		8
        /*0090*/ 	.dword	__cudart_sin_cos_coeffs
	.align		8
        /*0098*/ 	.dword	free


//--------------------- .nv.constant3             --------------------------
	.section	.nv.constant3,"a",@progbits
	.align	8
.nv.constant3:
	.type		__cr_lgamma_table,@object
	.size		__cr_lgamma_table,(.L_8 - __cr_lgamma_table)
__cr_lgamma_table:
        /*0000*/ 	.byte	0x00, 0x00, 0x00, 0x00, 0x00, 0x00, 0x00, 0x00, 0x00, 0x00, 0x00, 0x00, 0x00, 0x00, 0x00, 0x00
        /*0010*/ 	.byte	0xef, 0x39, 0xfa, 0xfe, 0x42, 0x2e, 0xe6, 0x3f, 0x02, 0x20, 0x2a, 0xfa, 0x0b, 0xab, 0xfc, 0x3f
        /*0020*/ 	.byte	0xf9, 0x2c, 0x92, 0x7c, 0xa7, 0x6c, 0x09, 0x40, 0xc9, 0x79, 0x44, 0x3c, 0x64, 0x26, 0x13, 0x40
        /*0030*/ 	.byte	0xca, 0x01, 0xcf, 0x3a, 0x27, 0x51, 0x1a, 0x40, 0x30, 0xcc, 0x2d, 0xf3, 0xe1, 0x0c, 0x21, 0x40
        /*0040*/ 	.byte	0x0d, 0xb7, 0xfc, 0x82, 0x8e, 0x35, 0x25, 0x40
.L_8:


//--------------------- .text._Z3calPA3_dS0_S0_i  --------------------------
	.section	.text._Z3calPA3_dS0_S0_i,"ax",@progbits
	.align	128
        .global         _Z3calPA3_dS0_S0_i
        .type           _Z3calPA3_dS0_S0_i,@function
        .size           _Z3calPA3_dS0_S0_i,(.L_x_36 - _Z3calPA3_dS0_S0_i)
        .other          _Z3calPA3_dS0_S0_i,@"STO_CUDA_ENTRY STV_DEFAULT"
_Z3calPA3_dS0_S0_i:
.text._Z3calPA3_dS0_S0_i:
[----:B------:R-:W0:Y:S01]  /*0000*/  LDC R1, c[0x0][0x37c] ;  /* 0x0000df00ff017b82 */ /* 0x000e220000000800 */
[----:B------:R-:W1:Y:S07]  /*0010*/  S2R R2, SR_CTAID.X ;  /* 0x0000000000027919 */ /* 0x000e6e0000002500 */
[----:B------:R-:W1:Y:S01]  /*0020*/  LDC R14, c[0x0][0x398] ;  /* 0x0000e600ff0e7b82 */ /* 0x000e620000000800 */
[----:B------:R-:W2:Y:S01]  /*0030*/  LDCU UR4, c[0x0][0x2f8] ;  /* 0x00005f00ff0477ac */ /* 0x000ea20008000800 */
[----:B0-----:R-:W-:Y:S01]  /*0040*/  VIADD R1, R1, 0xfffffff0 ;  /* 0xfffffff001017836 */ /* 0x001fe20000000000 */
[----:B------:R-:W0:Y:S01]  /*0050*/  LDCU UR5, c[0x0][0x2fc] ;  /* 0x00005f80ff0577ac */ /* 0x000e220008000800 */
[----:B------:R-:W3:Y:S03]  /*0060*/  LDCU.64 UR36, c[0x0][0x358] ;  /* 0x00006b00ff2477ac */ /* 0x000ee60008000a00 */
[----:B--2---:R-:W-:-:S05]  /*0070*/  IADD3 R19, P1, PT, R1, UR4, RZ ;  /* 0x0000000401137c10 */ /* 0x004fca000ff3e0ff */
[----:B0-----:R-:W-:Y:S01]  /*0080*/  IMAD.X R18, RZ, RZ, UR5, P1 ;  /* 0x00000005ff127e24 */ /* 0x001fe200088e06ff */
[----:B-1----:R-:W-:-:S13]  /*0090*/  ISETP.GE.AND P0, PT, R2, R14, PT ;  /* 0x0000000e0200720c */ /* 0x002fda0003f06270 */
[----:B---3--:R-:W-:Y:S05]  /*00a0*/  @P0 BRA `(.L_x_0) ;  /* 0x0000000400200947 */ /* 0x008fea0003800000 */
[----:B------:R-:W0:Y:S08]  /*00b0*/  LDC.64 R16, c[0x0][0x390] ;  /* 0x0000e400ff107b82 */ /* 0x000e300000000a00 */
[----:B------:R-:W1:Y:S08]  /*00c0*/  LDC.64 R4, c[0x0][0x380] ;  /* 0x0000e000ff047b82 */ /* 0x000e700000000a00 */
[----:B------:R-:W2:Y:S01]  /*00d0*/  LDC.64 R10, c[0x0][0x388] ;  /* 0x0000e200ff0a7b82 */ /* 0x000ea20000000a00 */
[----:B------:R-:W-:Y:S01]  /*00e0*/  MOV R3, RZ ;  /* 0x000000ff00037202 */ /* 0x000fe20000000f00 */
[----:B------:R-:W3:Y:S01]  /*00f0*/  LDCU.64 UR4, c[0x4][0x78] ;  /* 0x01000f00ff0477ac */ /* 0x000ee20008000a00 */
[----:B0-----:R-:W-:-:S05]  /*0100*/  IMAD.WIDE.U32 R16, R2, 0x18, R16 ;  /* 0x0000001802107825 */ /* 0x001fca00078e0010 */
[----:B------:R-:W4:Y:S04]  /*0110*/  LDG.E.64 R8, desc[UR36][R16.64] ;  /* 0x0000002410087981 */ /* 0x000f28000c1e1b00 */
[----:B-1----:R-:W4:Y:S02]  /*0120*/  LDG.E.64 R6, desc[UR36][R4.64] ;  /* 0x0000002404067981 */ /* 0x002f24000c1e1b00 */
[----:B----4-:R-:W-:-:S14]  /*0130*/  DSETP.GEU.AND P0, PT, R8, R6, PT ;  /* 0x000000060800722a */ /* 0x010fdc0003f0e000 */
[----:B------:R0:W-:Y:S04]  /*0140*/  @!P0 STG.E.64 desc[UR36][R4.64], R8 ;  /* 0x0000000804008986 */ /* 0x0001e8000c101b24 */
[----:B--2---:R-:W2:Y:S04]  /*0150*/  LDG.E.64 R6, desc[UR36][R10.64] ;  /* 0x000000240a067981 */ /* 0x004ea8000c1e1b00 */
[----:B0-----:R-:W2:Y:S01]  /*0160*/  @!P0 LDG.E.64 R8, desc[UR36][R16.64] ;  /* 0x0000002410088981 */ /* 0x001ea2000c1e1b00 */
[----:B------:R-:W-:-:S03]  /*0170*/  MOV R0, 0x0 ;  /* 0x0000000000007802 */ /* 0x000fc60000000f00 */
[----:B------:R0:W-:Y:S01]  /*0180*/  STL [R1+0x8], R14 ;  /* 0x0000080e01007387 */ /* 0x0001e20000100800 */
[----:B------:R0:W1:Y:S03]  /*0190*/  LDC.64 R12, c[0x4][R0] ;  /* 0x01000000000c7b82 */ /* 0x0000660000000a00 */
[----:B------:R0:W-:Y:S01]  /*01a0*/  STL.64 [R1], R2 ;  /* 0x0000000201007387 */ /* 0x0001e20000100a00 */
[----:B---3--:R-:W-:Y:S02]  /*01b0*/  IMAD.U32 R4, RZ, RZ, UR4 ;  /* 0x00000004ff047e24 */ /* 0x008fe4000f8e00ff */
[----:B------:R-:W-:Y:S01]  /*01c0*/  IMAD.U32 R5, RZ, RZ, UR5 ;  /* 0x00000005ff057e24 */ /* 0x000fe2000f8e00ff */
[----:B--2---:R-:W-:-:S14]  /*01d0*/  DSETP.GT.AND P0, PT, R8, R6, PT ;  /* 0x000000060800722a */ /* 0x004fdc0003f04000 */
[----:B------:R0:W-:Y:S01]  /*01e0*/  @P0 STG.E.64 desc[UR36][R10.64], R8 ;  /* 0x000000080a000986 */ /* 0x0001e2000c101b24 */
[----:B------:R-:W-:Y:S01]  /*01f0*/  MOV R6, R19 ;  /* 0x0000001300067202 */ /* 0x000fe20000000f00 */
[----:B-1----:R-:W-:-:S07]  /*0200*/  IMAD.MOV.U32 R7, RZ, RZ, R18 ;  /* 0x000000ffff077224 */ /* 0x002fce00078e0012 */
[----:B------:R-:W-:-:S07]  /*0210*/  LEPC R20, `(.L_x_1) ;  /* 0x000000001014794e */ /* 0x000fce0000000000 */
[----:B0-----:R-:W-:Y:S05]  /*0220*/  CALL.ABS.NOINC R12 ;  /* 0x000000000c007343 */ /* 0x001fea0003c00000 */
.L_x_1:
[----:B------:R-:W0:Y:S01]  /*0230*/  LDC.64 R6, c[0x0][0x380] ;  /* 0x0000e000ff067b82 */ /* 0x000e220000000a00 */
[----:B------:R-:W2:Y:S07]  /*0240*/  LDG.E.64 R8, desc[UR36][R16.64+0x8] ;  /* 0x0000082410087981 */ /* 0x000eae000c1e1b00 */
[----:B------:R-:W1:Y:S08]  /*0250*/  LDC.64 R10, c[0x0][0x388] ;  /* 0x0000e200ff0a7b82 */ /* 0x000e700000000a00 */
[----:B------:R-:W3:Y:S01]  /*0260*/  LDC R0, c[0x0][0x398] ;  /* 0x0000e600ff007b82 */ /* 0x000ee20000000800 */
[----:B------:R-:W-:Y:S01]  /*0270*/  IMAD.MOV.U32 R15, RZ, RZ, 0x1 ;  /* 0x00000001ff0f7424 */ /* 0x000fe200078e00ff */
[----:B------:R-:W-:Y:S01]  /*0280*/  MOV R14, R2 ;  /* 0x00000002000e7202 */ /* 0x000fe20000000f00 */
[----:B------:R-:W4:Y:S01]  /*0290*/  LDCU.64 UR4, c[0x4][0x78] ;  /* 0x01000f00ff0477ac */ /* 0x000f220008000a00 */
[----:B0-----:R-:W2:Y:S02]  /*02a0*/  LDG.E.64 R4, desc[UR36][R6.64+0x18] ;  /* 0x0000182406047981 */ /* 0x001ea4000c1e1b00 */
[----:B--2---:R-:W-:-:S14]  /*02b0*/  DSETP.GEU.AND P0, PT, R8, R4, PT ;  /* 0x000000040800722a */ /* 0x004fdc0003f0e000 */
[----:B------:R0:W-:Y:S04]  /*02c0*/  @!P0 STG.E.64 desc[UR36][R6.64+0x18], R8 ;  /* 0x0000180806008986 */ /* 0x0001e8000c101b24 */
[----:B-1----:R-:W2:Y:S04]  /*02d0*/  LDG.E.64 R4, desc[UR36][R10.64+0x18] ;  /* 0x000018240a047981 */ /* 0x002ea8000c1e1b00 */
[----:B0-----:R-:W2:Y:S01]  /*02e0*/  @!P0 LDG.E.64 R8, desc[UR36][R16.64+0x8] ;  /* 0x0000082410088981 */ /* 0x001ea2000c1e1b00 */
[----:B------:R-:W-:-:S03]  /*02f0*/  MOV R3, 0x0 ;  /* 0x0000000000037802 */ /* 0x000fc60000000f00 */
[----:B------:R0:W-:Y:S01]  /*0300*/  STL.64 [R1], R14 ;  /* 0x0000000e01007387 */ /* 0x0001e20000100a00 */
[----:B------:R0:W1:Y:S03]  /*0310*/  LDC.64 R12, c[0x4][R3] ;  /* 0x01000000030c7b82 */ /* 0x0000660000000a00 */
[----:B---3--:R0:W-:Y:S01]  /*0320*/  STL [R1+0x8], R0 ;  /* 0x0000080001007387 */ /* 0x0081e20000100800 */
[----:B------:R-:W-:Y:S01]  /*0330*/  MOV R6, R19 ;  /* 0x0000001300067202 */ /* 0x000fe20000000f00 */
[----:B------:R-:W-:Y:S01]  /*0340*/  IMAD.MOV.U32 R7, RZ, RZ, R18 ;  /* 0x000000ffff077224 */ /* 0x000fe200078e0012 */
[----:B--2---:R-:W-:-:S14]  /*0350*/  DSETP.GT.AND P0, PT, R8, R4, PT ;  /* 0x000000040800722a */ /* 0x004fdc0003f04000 */
[----:B------:R0:W-:Y:S01]  /*0360*/  @P0 STG.E.64 desc[UR36][R10.64+0x18], R8 ;  /* 0x000018080a000986 */ /* 0x0001e2000c101b24 */
[----:B----4-:R-:W-:Y:S02]  /*0370*/  IMAD.U32 R4, RZ, RZ, UR4 ;  /* 0x00000004ff047e24 */ /* 0x010fe4000f8e00ff */
[----:B-1----:R-:W-:-:S07]  /*0380*/  IMAD.U32 R5, RZ, RZ, UR5 ;  /* 0x00000005ff057e24 */ /* 0x002fce000f8e00ff */
[----:B------:R-:W-:-:S07]  /*0390*/  LEPC R20, `(.L_x_2) ;  /* 0x000000001014794e */ /* 0x000fce0000000000 */
[----:B0-----:R-:W-:Y:S05]  /*03a0*/  CALL.ABS.NOINC R12 ;  /* 0x000000000c007343 */ /* 0x001fea0003c00000 */
.L_x_2:
[----:B------:R-:W0:Y:S01]  /*03b0*/  LDC.64 R6, c[0x0][0x380] ;  /* 0x0000e000ff067b82 */ /* 0x000e220000000a00 */
[----:B------:R-:W2:Y:S07]  /*03c0*/  LDG.E.64 R8, desc[UR36][R16.64+0x10] ;  /* 0x0000102410087981 */ /* 0x000eae000c1e1b00 */
[----:B------:R-:W1:Y:S08]  /*03d0*/  LDC.64 R10, c[0x0][0x388] ;  /* 0x0000e200ff0a7b82 */ /* 0x000e700000000a00 */
[----:B------:R-:W3:Y:S01]  /*03e0*/  LDC R0, c[0x0][0x398] ;  /* 0x0000e600ff007b82 */ /* 0x000ee20000000800 */
[----:B------:R-:W-:Y:S01]  /*03f0*/  IMAD.MOV.U32 R12, RZ, RZ, R2 ;  /* 0x000000ffff0c7224 */ /* 0x000fe200078e0002 */
[----:B------:R-:W-:Y:S01]  /*0400*/  MOV R13, 0x2 ;  /* 0x00000002000d7802 */ /* 0x000fe20000000f00 */
[----:B------:R-:W4:Y:S01]  /*0410*/  LDCU.64 UR4, c[0x4][0x78] ;  /* 0x01000f00ff0477ac */ /* 0x000f220008000a00 */
[----:B0-----:R-:W2:Y:S02]  /*0420*/  LDG.E.64 R4, desc[UR36][R6.64+0x30] ;  /* 0x0000302406047981 */ /* 0x001ea4000c1e1b00 */
[----:B--2---:R-:W-:-:S14]  /*0430*/  DSETP.GEU.AND P0, PT, R8, R4, PT ;  /* 0x000000040800722a */ /* 0x004fdc0003f0e000 */
[----:B------:R0:W-:Y:S04]  /*0440*/  @!P0 STG.E.64 desc[UR36][R6.64+0x30], R8 ;  /* 0x0000300806008986 */ /* 0x0001e8000c101b24 */
[----:B-1----:R-:W2:Y:S04]  /*0450*/  LDG.E.64 R4, desc[UR36][R10.64+0x30] ;  /* 0x000030240a047981 */ /* 0x002ea8000c1e1b00 */
[----:B0-----:R-:W2:Y:S01]  /*0460*/  @!P0 LDG.E.64 R8, desc[UR36][R16.64+0x10] ;  /* 0x0000102410088981 */ /* 0x001ea2000c1e1b00 */
[----:B------:R-:W-:-:S03]  /*0470*/  MOV R2, 0x0 ;  /* 0x0000000000027802 */ /* 0x000fc60000000f00 */
[----:B------:R0:W-:Y:S03]  /*0480*/  STL.64 [R1], R12 ;  /* 0x0000000c01007387 */ /* 0x0001e60000100a00 */
[----:B------:R-:W1:Y:S01]  /*0490*/  LDC.64 R2, c[0x4][R2] ;  /* 0x0100000002027b82 */ /* 0x000e620000000a00 */
        /* <DEDUP_REMOVED lines=9> */
.L_x_0:
[----:B------:R-:W0:Y:S08]  /*0530*/  LDC.64 R8, c[0x0][0x388] ;  /* 0x0000e200ff087b82 */ /* 0x000e300000000a00 */
[----:B------:R-:W1:Y:S01]  /*0540*/  LDC.64 R10, c[0x0][0x380] ;  /* 0x0000e000ff0a7b82 */ /* 0x000e620000000a00 */
[----:B------:R-:W-:Y:S01]  /*0550*/  MOV R0, 0x0 ;  /* 0x0000000000007802 */ /* 0x000fe20000000f00 */
[----:B------:R-:W2:Y:S01]  /*0560*/  LDCU.64 UR4, c[0x4][0x80] ;  /* 0x01001000ff0477ac */ /* 0x000ea20008000a00 */
[----:B0-----:R-:W3:Y:S04]  /*0570*/  LDG.E.64 R8, desc[UR36][R8.64+0x18] ;  /* 0x0000182408087981 */ /* 0x001ee8000c1e1b00 */
[----:B-1----:R-:W3:Y:S01]  /*0580*/  LDG.E.64 R10, desc[UR36][R10.64+0x18] ;  /* 0x000018240a0a7981 */ /* 0x002ee2000c1e1b00 */
[----:B------:R0:W1:Y:S01]  /*0590*/  LDC.64 R2, c[0x4][R0] ;  /* 0x0100000000027b82 */ /* 0x0000620000000a00 */
[----:B--2---:R-:W-:Y:S01]  /*05a0*/  IMAD.U32 R4, RZ, RZ, UR4 ;  /* 0x00000004ff047e24 */ /* 0x004fe2000f8e00ff */
[----:B------:R-:W-:Y:S01]  /*05b0*/  MOV R5, UR5 ;  /* 0x0000000500057c02 */ /* 0x000fe20008000f00 */
[----:B------:R-:W-:Y:S01]  /*05c0*/  IMAD.MOV.U32 R6, RZ, RZ, R19 ;  /* 0x000000ffff067224 */ /* 0x000fe200078e0013 */
[----:B------:R-:W-:Y:S01]  /*05d0*/  MOV R7, R18 ;  /* 0x0000001200077202 */ /* 0x000fe20000000f00 */
[----:B-1-3--:R0:W-:Y:S06]  /*05e0*/  STL.128 [R1], R8 ;  /* 0x0000000801007387 */ /* 0x00a1ec0000100c00 */
[----:B------:R-:W-:-:S07]  /*05f0*/  LEPC R20, `(.L_x_3) ;  /* 0x000000001014794e */ /* 0x000fce0000000000 */
[----:B0-----:R-:W-:Y:S05]  /*0600*/  CALL.ABS.NOINC R2 ;  /* 0x0000000002007343 */ /* 0x001fea0003c00000 */
.L_x_3:
[----:B------:R-:W-:Y:S05]  /*0610*/  EXIT ;  /* 0x000000000000794d */ /* 0x000fea0003800000 */
.L_x_4:
[----:B------:R-:W-:-:S00]  /*0620*/  BRA `(.L_x_4) ;  /* 0xfffffffc00fc7947 */ /* 0x000fc0000383ffff */
[----:B------:R-:W-:-:S00]  /*0630*/  NOP ;  /* 0x0000000000007918 */ /* 0x000fc00000000000 */
        /* <DEDUP_REMOVED lines=12> */
.L_x_36:


//--------------------- .text._Z12InPolyhedroniPA3_dS0_iS0_Pi --------------------------
	.section	.text._Z12InPolyhedroniPA3_dS0_iS0_Pi,"ax",@progbits
	.align	128
        .global         _Z12InPolyhedroniPA3_dS0_iS0_Pi
        .type           _Z12InPolyhedroniPA3_dS0_iS0_Pi,@function
        .size           _Z12InPolyhedroniPA3_dS0_iS0_Pi,(.L_x_35 - _Z12InPolyhedroniPA3_dS0_iS0_Pi)
        .other          _Z12InPolyhedroniPA3_dS0_iS0_Pi,@"STO_CUDA_ENTRY STV_DEFAULT"
_Z12InPolyhedroniPA3_dS0_iS0_Pi:
.text._Z12InPolyhedroniPA3_dS0_iS0_Pi:
[----:B------:R-:W0:Y:S08]  /*0000*/  LDC R1, c[0x0][0x37c] ;  /* 0x0000df00ff017b82 */ /* 0x000e300000000800 */
[----:B------:R-:W1:Y:S01]  /*0010*/  S2UR UR5, SR_CgaCtaId ;  /* 0x00000000000579c3 */ /* 0x000e620000008800 */
[----:B------:R-:W2:Y:S01]  /*0020*/  S2R R22, SR_CTAID.X ;  /* 0x0000000000167919 */ /* 0x000ea20000002500 */
[----:B------:R-:W3:Y:S01]  /*0030*/  LDCU UR6, c[0x0][0x2f8] ;  /* 0x00005f00ff0677ac */ /* 0x000ee20008000800 */
[----:B0-----:R-:W-:Y:S01]  /*0040*/  VIADD R1, R1, 0xffffffa0 ;  /* 0xffffffa001017836 */ /* 0x001fe20000000000 */
[----:B------:R-:W-:Y:S01]  /*0050*/  MOV R0, 0x0 ;  /* 0x0000000000007802 */ /* 0x000fe20000000f00 */
[----:B------:R-:W-:Y:S01]  /*0060*/  UMOV UR4, 0x400 ;  /* 0x0000040000047882 */ /* 0x000fe20000000000 */
[----:B------:R-:W0:Y:S02]  /*0070*/  LDCU UR7, c[0x0][0x2fc] ;  /* 0x00005f80ff0777ac */ /* 0x000e240008000800 */
[----:B------:R4:W4:Y:S01]  /*0080*/  LDC.64 R8, c[0x4][R0] ;  /* 0x0100000000087b82 */ /* 0x0009220000000a00 */
[----:B------:R-:W5:Y:S01]  /*0090*/  LDCU.64 UR8, c[0x4][0x50] ;  /* 0x01000a00ff0877ac */ /* 0x000f620008000a00 */
[----:B------:R-:W2:Y:S01]  /*00a0*/  LDCU.64 UR36, c[0x0][0x358] ;  /* 0x00006b00ff2477ac */ /* 0x000ea20008000a00 */
[----:B---3--:R-:W-:Y:S01]  /*00b0*/  IADD3 R17, P0, PT, R1, UR6, RZ ;  /* 0x0000000601117c10 */ /* 0x008fe2000ff1e0ff */
[----:B-1----:R-:W-:-:S04]  /*00c0*/  ULEA UR4, UR5, UR4, 0x18 ;  /* 0x0000000405047291 */ /* 0x002fc8000f8ec0ff */
[----:B0-----:R-:W-:Y:S01]  /*00d0*/  IMAD.X R18, RZ, RZ, UR7, P0 ;  /* 0x00000007ff127e24 */ /* 0x001fe200080e06ff */
[----:B------:R-:W-:Y:S01]  /*00e0*/  IADD3 R2, P0, PT, R17, 0x20, RZ ;  /* 0x0000002011027810 */ /* 0x000fe20007f1e0ff */
[----:B-----5:R-:W-:-:S04]  /*00f0*/  IMAD.U32 R4, RZ, RZ, UR8 ;  /* 0x00000008ff047e24 */ /* 0x020fc8000f8e00ff */
[----:B------:R-:W-:Y:S01]  /*0100*/  IMAD.X R16, RZ, RZ, R18, P0 ;  /* 0x000000ffff107224 */ /* 0x000fe200000e0612 */
[----:B--2---:R0:W-:Y:S01]  /*0110*/  STL [R1+0x20], R22 ;  /* 0x0000201601007387 */ /* 0x0041e20000100800 */
[----:B------:R-:W-:Y:S02]  /*0120*/  IMAD.U32 R5, RZ, RZ, UR9 ;  /* 0x00000009ff057e24 */ /* 0x000fe4000f8e00ff */
[----:B------:R-:W-:Y:S01]  /*0130*/  IMAD.MOV.U32 R6, RZ, RZ, R2 ;  /* 0x000000ffff067224 */ /* 0x000fe200078e0002 */
[----:B------:R-:W-:Y:S01]  /*0140*/  STS.U8 [UR4], RZ ;  /* 0x000000ffff007988 */ /* 0x000fe20008000004 */
[----:B------:R-:W-:-:S07]  /*0150*/  IMAD.MOV.U32 R7, RZ, RZ, R16 ;  /* 0x000000ffff077224 */ /* 0x000fce00078e0010 */
[----:B------:R-:W-:-:S07]  /*0160*/  LEPC R20, `(.L_x_5) ;  /* 0x000000001014794e */ /* 0x000fce0000000000 */
[----:B0---4-:R-:W-:Y:S05]  /*0170*/  CALL.ABS.NOINC R8 ;  /* 0x0000000008007343 */ /* 0x011fea0003c00000 */
.L_x_5:
[----:B------:R-:W0:Y:S08]  /*0180*/  LDC.64 R6, c[0x0][0x3a0] ;  /* 0x0000e800ff067b82 */ /* 0x000e300000000a00 */
[----:B------:R-:W1:Y:S08]  /*0190*/  LDC.64 R4, c[0x0][0x388] ;  /* 0x0000e200ff047b82 */ /* 0x000e700000000a00 */
[----:B------:R-:W2:Y:S01]  /*01a0*/  LDC.64 R10, c[0x0][0x3a8] ;  /* 0x0000ea00ff0a7b82 */ /* 0x000ea20000000a00 */
[----:B0-----:R-:W-:-:S05]  /*01b0*/  IMAD.WIDE.U32 R6, R22, 0x18, R6 ;  /* 0x0000001816067825 */ /* 0x001fca00078e0006 */
[----:B------:R-:W3:Y:S04]  /*01c0*/  LDG.E.64 R28, desc[UR36][R6.64] ;  /* 0x00000024061c7981 */ /* 0x000ee8000c1e1b00 */
[----:B-1----:R-:W3:Y:S04]  /*01d0*/  LDG.E.64 R8, desc[UR36][R4.64] ;  /* 0x0000002404087981 */ /* 0x002ee8000c1e1b00 */
[----:B------:R0:W5:Y:S04]  /*01e0*/  LDG.E.64 R26, desc[UR36][R6.64+0x8] ;  /* 0x00000824061a7981 */ /* 0x000168000c1e1b00 */
[----:B------:R0:W5:Y:S01]  /*01f0*/  LDG.E.64 R24, desc[UR36][R6.64+0x10] ;  /* 0x0000102406187981 */ /* 0x000162000c1e1b00 */
[----:B--2---:R-:W-:Y:S01]  /*0200*/  IMAD.WIDE.U32 R10, R22, 0x4, R10 ;  /* 0x00000004160a7825 */ /* 0x004fe200078e000a */
[----:B---3--:R-:W-:-:S14]  /*0210*/  DSETP.GTU.AND P0, PT, R8, R28, PT ;  /* 0x0000001c0800722a */ /* 0x008fdc0003f0c000 */
[----:B0-----:R-:W-:Y:S05]  /*0220*/  @P0 BRA `(.L_x_6) ;  /* 0x0000000000400947 */ /* 0x001fea0003800000 */
[----:B------:R-:W0:Y:S02]  /*0230*/  LDC.64 R6, c[0x0][0x390] ;  /* 0x0000e400ff067b82 */ /* 0x000e240000000a00 */
[----:B0-----:R-:W2:Y:S02]  /*0240*/  LDG.E.64 R8, desc[UR36][R6.64] ;  /* 0x0000002406087981 */ /* 0x001ea4000c1e1b00 */
[----:B--2---:R-:W-:-:S14]  /*0250*/  DSETP.GTU.AND P0, PT, R28, R8, PT ;  /* 0x000000081c00722a */ /* 0x004fdc0003f0c000 */
[----:B------:R-:W-:Y:S05]  /*0260*/  @P0 BRA `(.L_x_6) ;  /* 0x0000000000300947 */ /* 0x000fea0003800000 */
[----:B------:R-:W2:Y:S02]  /*0270*/  LDG.E.64 R8, desc[UR36][R4.64+0x8] ;  /* 0x0000082404087981 */ /* 0x000ea4000c1e1b00 */
[----:B--2--5:R-:W-:-:S14]  /*0280*/  DSETP.GTU.AND P0, PT, R8, R26, PT ;  /* 0x0000001a0800722a */ /* 0x024fdc0003f0c000 */
[----:B------:R-:W-:Y:S05]  /*0290*/  @P0 BRA `(.L_x_6) ;  /* 0x0000000000240947 */ /* 0x000fea0003800000 */
[----:B------:R-:W2:Y:S02]  /*02a0*/  LDG.E.64 R8, desc[UR36][R6.64+0x8] ;  /* 0x0000082406087981 */ /* 0x000ea4000c1e1b00 */
[----:B--2---:R-:W-:-:S14]  /*02b0*/  DSETP.GTU.AND P0, PT, R26, R8, PT ;  /* 0x000000081a00722a */ /* 0x004fdc0003f0c000 */
[----:B------:R-:W-:Y:S05]  /*02c0*/  @P0 BRA `(.L_x_6) ;  /* 0x0000000000180947 */ /* 0x000fea0003800000 */
[----:B------:R-:W2:Y:S02]  /*02d0*/  LDG.E.64 R4, desc[UR36][R4.64+0x10] ;  /* 0x0000102404047981 */ /* 0x000ea4000c1e1b00 */
[----:B--2---:R-:W-:-:S14]  /*02e0*/  DSETP.GTU.AND P0, PT, R4, R24, PT ;  /* 0x000000180400722a */ /* 0x004fdc0003f0c000 */
[----:B------:R-:W-:Y:S05]  /*02f0*/  @P0 BRA `(.L_x_6) ;  /* 0x00000000000c0947 */ /* 0x000fea0003800000 */
[----:B------:R-:W2:Y:S02]  /*0300*/  LDG.E.64 R6, desc[UR36][R6.64+0x10] ;  /* 0x0000102406067981 */ /* 0x000ea4000c1e1b00 */
[----:B--2---:R-:W-:-:S14]  /*0310*/  DSETP.GTU.AND P0, PT, R24, R6, PT ;  /* 0x000000061800722a */ /* 0x004fdc0003f0c000 */
[----:B------:R-:W-:Y:S05]  /*0320*/  @!P0 BRA `(.L_x_7) ;  /* 0x0000000000448947 */ /* 0x000fea0003800000 */
.L_x_6:
[----:B------:R-:W0:Y:S01]  /*0330*/  S2UR UR5, SR_CgaCtaId ;  /* 0x00000000000579c3 */ /* 0x000e220000008800 */
[----:B------:R-:W-:Y:S01]  /*0340*/  UMOV UR4, 0x400 ;  /* 0x0000040000047882 */ /* 0x000fe20000000000 */
[----:B------:R-:W-:Y:S01]  /*0350*/  MOV R8, 0x0 ;  /* 0x0000000000087802 */ /* 0x000fe20000000f00 */
[----:B------:R-:W-:Y:S01]  /*0360*/  IMAD.MOV.U32 R3, RZ, RZ, 0x1 ;  /* 0x00000001ff037424 */ /* 0x000fe200078e00ff */
[----:B------:R-:W1:Y:S01]  /*0370*/  LDCU.64 UR6, c[0x4][0x58] ;  /* 0x01000b00ff0677ac */ /* 0x000e620008000a00 */
[----:B------:R-:W-:Y:S02]  /*0380*/  IMAD.MOV.U32 R0, RZ, RZ, 0x3 ;  /* 0x00000003ff007424 */ /* 0x000fe400078e00ff */
[----:B------:R-:W-:Y:S01]  /*0390*/  IMAD.MOV.U32 R6, RZ, RZ, R2 ;  /* 0x000000ffff067224 */ /* 0x000fe200078e0002 */
[----:B------:R-:W2:Y:S01]  /*03a0*/  LDC.64 R8, c[0x4][R8] ;  /* 0x0100000008087b82 */ /* 0x000ea20000000a00 */
[----:B------:R-:W-:Y:S01]  /*03b0*/  IMAD.MOV.U32 R7, RZ, RZ, R16 ;  /* 0x000000ffff077224 */ /* 0x000fe200078e0010 */
[----:B------:R3:W-:Y:S04]  /*03c0*/  STG.E desc[UR36][R10.64], R0 ;  /* 0x000000000a007986 */ /* 0x0007e8000c101924 */
[----:B------:R3:W-:Y:S01]  /*03d0*/  STL [R1+0x20], R0 ;  /* 0x0000200001007387 */ /* 0x0007e20000100800 */
[----:B-1----:R-:W-:Y:S01]  /*03e0*/  IMAD.U32 R4, RZ, RZ, UR6 ;  /* 0x00000006ff047e24 */ /* 0x002fe2000f8e00ff */
[----:B0-----:R-:W-:Y:S01]  /*03f0*/  ULEA UR4, UR5, UR4, 0x18 ;  /* 0x0000000405047291 */ /* 0x001fe2000f8ec0ff */
[----:B------:R-:W-:-:S08]  /*0400*/  IMAD.U32 R5, RZ, RZ, UR7 ;  /* 0x00000007ff057e24 */ /* 0x000fd0000f8e00ff */
[----:B------:R3:W-:Y:S03]  /*0410*/  STS.U8 [UR4], R3 ;  /* 0x00000003ff007988 */ /* 0x0007e60008000004 */
[----:B------:R-:W-:-:S07]  /*0420*/  LEPC R20, `(.L_x_7) ;  /* 0x000000001014794e */ /* 0x000fce0000000000 */
[----:B--23-5:R-:W-:Y:S05]  /*0430*/  CALL.ABS.NOINC R8 ;  /* 0x0000000008007343 */ /* 0x02cfea0003c00000 */
.L_x_7:
[----:B------:R-:W0:Y:S02]  /*0440*/  LDCU UR4, c[0x0][0x380] ;  /* 0x00007000ff0477ac */ /* 0x000e240008000800 */
[----:B0-----:R-:W-:-:S09]  /*0450*/  UISETP.GE.AND UP0, UPT, UR4, 0x1, UPT ;  /* 0x000000010400788c */ /* 0x001fd2000bf06270 */
[----:B------:R-:W-:Y:S05]  /*0460*/  BRA.U !UP0, `(.L_x_8) ;  /* 0x0000000d08a87547 */ /* 0x000fea000b800000 */
[----:B------:R-:W0:Y:S01]  /*0470*/  S2UR UR5, SR_CgaCtaId ;  /* 0x00000000000579c3 */ /* 0x000e220000008800 */
[----:B------:R-:W-:Y:S02]  /*0480*/  UMOV UR4, 0x400 ;  /* 0x0000040000047882 */ /* 0x000fe40000000000 */
[----:B0-----:R-:W-:-:S09]  /*0490*/  ULEA UR4, UR5, UR4, 0x18 ;  /* 0x0000000405047291 */ /* 0x001fd2000f8ec0ff */
[----:B------:R-:W0:Y:S02]  /*04a0*/  LDS.U8 R0, [UR4] ;  /* 0x00000004ff007984 */ /* 0x000e240008000000 */
[----:B0-----:R-:W-:-:S13]  /*04b0*/  ISETP.NE.AND P0, PT, R0, RZ, PT ;  /* 0x000000ff0000720c */ /* 0x001fda0003f05270 */
[----:B------:R-:W-:Y:S05]  /*04c0*/  @P0 BRA `(.L_x_8) ;  /* 0x0000000c00900947 */ /* 0x000fea0003800000 */
[----:B------:R-:W0:Y:S01]  /*04d0*/  S2R R3, SR_TID.X ;  /* 0x0000000000037919 */ /* 0x000e220000002100 */
[----:B------:R-:W0:Y:S02]  /*04e0*/  LDCU UR4, c[0x0][0x360] ;  /* 0x00006c00ff0477ac */ /* 0x000e240008000800 */
[----:B0-----:R-:W-:Y:S01]  /*04f0*/  IMAD R3, R22, UR4, R3 ;  /* 0x0000000416037c24 */ /* 0x001fe2000f8e0203 */
[----:B------:R-:W-:-:S06]  /*0500*/  CS2R R4, SR_CLOCKLO ;  /* 0x0000000000047805 */ /* 0x000fcc0000015000 */
[C---:B------:R-:W-:Y:S01]  /*0510*/  IADD3 R0, P0, PT, R3.reuse, R4, RZ ;  /* 0x0000000403007210 */ /* 0x040fe20007f1e0ff */
[----:B------:R-:W0:Y:S01]  /*0520*/  MUFU.RCP64H R11, 2.14748262400000000000e+09 ;  /* 0x41dfffff000b7908 */ /* 0x000e220000001800 */
[----:B------:R-:W-:Y:S01]  /*0530*/  IMAD.MOV.U32 R10, RZ, RZ, 0x1 ;  /* 0x00000001ff0a7424 */ /* 0x000fe200078e00ff */
[----:B------:R-:W-:Y:S01]  /*0540*/  UMOV UR4, 0x54442d18 ;  /* 0x54442d1800047882 */ /* 0x000fe20000000000 */
[----:B------:R-:W-:Y:S01]  /*0550*/  LOP3.LUT R0, R0, 0xaad26b49, RZ, 0x3c, !PT ;  /* 0xaad26b4900007812 */ /* 0x000fe200078e3cff */
[----:B------:R-:W-:Y:S01]  /*0560*/  UMOV UR5, 0x401921fb ;  /* 0x401921fb00057882 */ /* 0x000fe20000000000 */
[----:B------:R-:W-:Y:S01]  /*0570*/  LEA.HI.X.SX32 R5, R3, R5, 0x1, P0 ;  /* 0x0000000503057211 */ /* 0x000fe200000f0eff */
[----:B------:R-:W-:Y:S02]  /*0580*/  BSSY.RECONVERGENT B0, `(.L_x_9) ;  /* 0x0000041000007945 */ /* 0x000fe40003800200 */
[----:B------:R-:W-:Y:S01]  /*0590*/  IMAD R0, R0, 0x4182bed5, RZ ;  /* 0x4182bed500007824 */ /* 0x000fe200078e02ff */
[----:B------:R-:W-:-:S03]  /*05a0*/  LOP3.LUT R5, R5, 0xf7dcefdd, RZ, 0x3c, !PT ;  /* 0xf7dcefdd05057812 */ /* 0x000fc600078e3cff */
[C---:B------:R-:W-:Y:S01]  /*05b0*/  VIADD R4, R0.reuse, 0x75bcd15 ;  /* 0x075bcd1500047836 */ /* 0x040fe20000000000 */
[C---:B------:R-:W-:Y:S01]  /*05c0*/  LOP3.LUT R3, R0.reuse, 0x159a55e5, RZ, 0x3c, !PT ;  /* 0x159a55e500037812 */ /* 0x040fe200078e3cff */
[----:B------:R-:W-:Y:S02]  /*05d0*/  VIADD R6, R0, 0x583f19 ;  /* 0x00583f1900067836 */ /* 0x000fe40000000000 */
[----:B------:R-:W-:Y:S01]  /*05e0*/  IMAD R5, R5, -0x658354e5, RZ ;  /* 0x9a7cab1b05057824 */ /* 0x000fe200078e02ff */
[----:B------:R-:W-:Y:S01]  /*05f0*/  SHF.R.U32.HI R7, RZ, 0x2, R4 ;  /* 0x00000002ff077819 */ /* 0x000fe20000011604 */
[----:B------:R-:W-:Y:S01]  /*0600*/  IMAD.SHL.U32 R9, R6, 0x10, RZ ;  /* 0x0000001006097824 */ /* 0x000fe200078e00ff */
[----:B------:R-:W-:Y:S02]  /*0610*/  SHF.R.U32.HI R3, RZ, 0x2, R3 ;  /* 0x00000002ff037819 */ /* 0x000fe40000011603 */
[----:B------:R-:W-:-:S05]  /*0620*/  LOP3.LUT R7, R7, R4, RZ, 0x3c, !PT ;  /* 0x0000000407077212 */ /* 0x000fca00078e3cff */
[----:B------:R-:W-:-:S05]  /*0630*/  IMAD.SHL.U32 R4, R7, 0x2, RZ ;  /* 0x0000000207047824 */ /* 0x000fca00078e00ff */
[----:B------:R-:W-:Y:S02]  /*0640*/  LOP3.LUT R4, R6, R9, R4, 0x96, !PT ;  /* 0x0000000906047212 */ /* 0x000fe400078e9604 */
[----:B------:R-:W-:Y:S01]  /*0650*/  LOP3.LUT R6, R3, 0x159a55e5, R0, 0x96, !PT ;  /* 0x159a55e503067812 */ /* 0x000fe200078e9600 */
[----:B------:R-:W-:Y:S01]  /*0660*/  VIADD R3, R5, 0x1f123bb5 ;  /* 0x1f123bb505037836 */ /* 0x000fe20000000000 */
[----:B------:R-:W-:Y:S02]  /*0670*/  LOP3.LUT R9, R4, R7, RZ, 0x3c, !PT ;  /* 0x0000000704097212 */ /* 0x000fe400078e3cff */
[----:B------:R-:W-:Y:S01]  /*0680*/  IADD3 R0, PT, PT, R0, 0x64f0c9, R5 ;  /* 0x0064f0c900007810 */ /* 0x000fe20007ffe005 */
[----:B------:R-:W-:Y:S01]  /*0690*/  IMAD.SHL.U32 R4, R6, 0x2, RZ ;  /* 0x0000000206047824 */ /* 0x000fe200078e00ff */
[----:B------:R-:W-:Y:S01]  /*06a0*/  SHF.R.U32.HI R8, RZ, 0x2, R3 ;  /* 0x00000002ff087819 */ /* 0x000fe20000011603 */
[----:B------:R-:W-:-:S03]  /*06b0*/  IMAD.SHL.U32 R7, R9, 0x10, RZ ;  /* 0x0000001009077824 */ /* 0x000fc600078e00ff */
[----:B------:R-:W-:Y:S02]  /*06c0*/  LOP3.LUT R8, R8, R3, RZ, 0x3c, !PT ;  /* 0x0000000308087212 */ /* 0x000fe400078e3cff */
[----:B------:R-:W-:-:S03]  /*06d0*/  LOP3.LUT R4, R6, R4, R7, 0x96, !PT ;  /* 0x0000000406047212 */ /* 0x000fc600078e9607 */
[----:B------:R-:W-:Y:S01]  /*06e0*/  IMAD.SHL.U32 R6, R8, 0x2, RZ ;  /* 0x0000000208067824 */ /* 0x000fe200078e00ff */
[----:B------:R-:W-:Y:S02]  /*06f0*/  LOP3.LUT R3, R4, R9, RZ, 0x3c, !PT ;  /* 0x0000000904037212 */ /* 0x000fe400078e3cff */
[----:B------:R-:W-:-:S03]  /*0700*/  LOP3.LUT R4, R5, 0x5491333, RZ, 0x3c, !PT ;  /* 0x0549133305047812 */ /* 0x000fc600078e3cff */
[----:B------:R-:W-:Y:S01]  /*0710*/  IMAD.SHL.U32 R7, R3, 0x10, RZ ;  /* 0x0000001003077824 */ /* 0x000fe200078e00ff */
[----:B------:R-:W-:-:S04]  /*0720*/  SHF.R.U32.HI R4, RZ, 0x2, R4 ;  /* 0x00000002ff047819 */ /* 0x000fc80000011604 */
[----:B------:R-:W-:Y:S02]  /*0730*/  LOP3.LUT R6, R8, R6, R7, 0x96, !PT ;  /* 0x0000000608067212 */ /* 0x000fe400078e9607 */
[----:B------:R-:W-:Y:S01]  /*0740*/  LOP3.LUT R4, R4, 0x5491333, R5, 0x96, !PT ;  /* 0x0549133304047812 */ /* 0x000fe200078e9605 */
[----:B------:R-:W-:Y:S01]  /*0750*/  IMAD.MOV.U32 R5, RZ, RZ, 0x41dfffff ;  /* 0x41dfffffff057424 */ /* 0x000fe200078e00ff */
[----:B------:R-:W-:Y:S02]  /*0760*/  LOP3.LUT R15, R6, R3, RZ, 0x3c, !PT ;  /* 0x00000003060f7212 */ /* 0x000fe400078e3cff */
[----:B------:R-:W-:Y:S01]  /*0770*/  IADD3 R8, PT, PT, R0, 0xb0f8a, R3 ;  /* 0x000b0f8a00087810 */ /* 0x000fe20007ffe003 */
[----:B------:R-:W-:Y:S01]  /*0780*/  IMAD.SHL.U32 R6, R4, 0x2, RZ ;  /* 0x0000000204067824 */ /* 0x000fe200078e00ff */
[----:B------:R-:W-:Y:S01]  /*0790*/  IADD3 R3, PT, PT, R0, 0x587c5, R9 ;  /* 0x000587c500037810 */ /* 0x000fe20007ffe009 */
[----:B------:R-:W-:Y:S02]  /*07a0*/  IMAD.SHL.U32 R7, R15, 0x10, RZ ;  /* 0x000000100f077824 */ /* 0x000fe400078e00ff */
[----:B------:R-:W-:-:S03]  /*07b0*/  IMAD.WIDE.U32 R8, R8, 0x200000, RZ ;  /* 0x0020000008087825 */ /* 0x000fc600078e00ff */
[----:B------:R-:W-:Y:S01]  /*07c0*/  LOP3.LUT R6, R4, R6, R7, 0x96, !PT ;  /* 0x0000000604067212 */ /* 0x000fe200078e9607 */
[----:B------:R-:W-:Y:S01]  /*07d0*/  IMAD.MOV.U32 R4, RZ, RZ, -0x400000 ;  /* 0xffc00000ff047424 */ /* 0x000fe200078e00ff */
[----:B------:R-:W-:Y:S02]  /*07e0*/  LOP3.LUT R8, R8, R3, RZ, 0x3c, !PT ;  /* 0x0000000308087212 */ /* 0x000fe400078e3cff */
[----:B------:R-:W-:Y:S02]  /*07f0*/  LOP3.LUT R7, R6, R15, RZ, 0x3c, !PT ;  /* 0x0000000f06077212 */ /* 0x000fe400078e3cff */
[C---:B------:R-:W-:Y:S02]  /*0800*/  IADD3 R15, PT, PT, R0.reuse, 0x10974f, R15 ;  /* 0x0010974f000f7810 */ /* 0x040fe40007ffe00f */
[----:B------:R-:W-:Y:S01]  /*0810*/  IADD3 R12, PT, PT, R0, 0x161f14, R7 ;  /* 0x00161f14000c7810 */ /* 0x000fe20007ffe007 */
[----:B0-----:R-:W-:Y:S01]  /*0820*/  DFMA R6, R10, -R4, 1 ;  /* 0x3ff000000a06742b */ /* 0x001fe20000000804 */
[----:B------:R-:W-:Y:S03]  /*0830*/  I2F.F64.U64 R8, R8 ;  /* 0x0000000800087312 */ /* 0x000fe60000301800 */
[----:B------:R-:W-:-:S04]  /*0840*/  IMAD.WIDE.U32 R12, R12, 0x200000, RZ ;  /* 0x002000000c0c7825 */ /* 0x000fc800078e00ff */
[----:B------:R-:W-:Y:S01]  /*0850*/  DFMA R6, R6, R6, R6 ;  /* 0x000000060606722b */ /* 0x000fe20000000006 */
[----:B------:R-:W-:-:S04]  /*0860*/  LOP3.LUT R12, R12, R15, RZ, 0x3c, !PT ;  /* 0x0000000f0c0c7212 */ /* 0x000fc800078e3cff */
[----:B------:R-:W0:Y:S03]  /*0870*/  I2F.F64.U64 R20, R12 ;  /* 0x0000000c00147312 */ /* 0x000e260000301800 */
[----:B------:R-:W-:Y:S01]  /*0880*/  DFMA R6, R10, R6, R10 ;  /* 0x000000060a06722b */ /* 0x000fe2000000000a */
[----:B------:R-:W-:Y:S02]  /*0890*/  IMAD.MOV.U32 R10, RZ, RZ, 0x0 ;  /* 0x00000000ff0a7424 */ /* 0x000fe400078e00ff */
[----:B------:R-:W-:-:S05]  /*08a0*/  IMAD.MOV.U32 R11, RZ, RZ, 0x3ca00000 ;  /* 0x3ca00000ff0b7424 */ /* 0x000fca00078e00ff */
[----:B------:R-:W-:Y:S02]  /*08b0*/  DFMA R30, R6, -R4, 1 ;  /* 0x3ff00000061e742b */ /* 0x000fe40000000804 */
[-C--:B0-----:R-:W-:Y:S02]  /*08c0*/  DFMA R20, R20, R10.reuse, 5.5511151231257827021e-17 ;  /* 0x3c9000001414742b */ /* 0x081fe4000000000a */
[----:B------:R-:W-:-:S04]  /*08d0*/  DFMA R10, R8, R10, 5.5511151231257827021e-17 ;  /* 0x3c900000080a742b */ /* 0x000fc8000000000a */
[----:B------:R-:W-:Y:S02]  /*08e0*/  DFMA R30, R6, R30, R6 ;  /* 0x0000001e061e722b */ /* 0x000fe40000000006 */
[----:B------:R-:W-:-:S08]  /*08f0*/  DMUL R20, R20, UR4 ;  /* 0x0000000414147c28 */ /* 0x000fd00008000000 */
[----:B------:R-:W-:Y:S02]  /*0900*/  DMUL R6, R20, R30 ;  /* 0x0000001e14067228 */ /* 0x000fe40000000000 */
[----:B------:R-:W-:-:S06]  /*0910*/  FSETP.GEU.AND P1, PT, |R21|, 6.5827683646048100446e-37, PT ;  /* 0x036000001500780b */ /* 0x000fcc0003f2e200 */
[----:B------:R-:W-:-:S08]  /*0920*/  DFMA R4, R6, -R4, R20 ;  /* 0x800000040604722b */ /* 0x000fd00000000014 */
[----:B------:R-:W-:-:S10]  /*0930*/  DFMA R30, R30, R4, R6 ;  /* 0x000000041e1e722b */ /* 0x000fd40000000006 */
[----:B------:R-:W-:-:S05]  /*0940*/  FFMA R0, RZ, 27.999998092651367188, R31 ;  /* 0x41dfffffff007823 */ /* 0x000fca000000001f */
[----:B------:R-:W-:-:S13]  /*0950*/  FSETP.GT.AND P0, PT, |R0|, 1.469367938527859385e-39, PT ;  /* 0x001000000000780b */ /* 0x000fda0003f04200 */
[----:B------:R-:W-:Y:S05]  /*0960*/  @P0 BRA P1, `(.L_x_10) ;  /* 0x0000000000080947 */ /* 0x000fea0000800000 */
[----:B------:R-:W-:-:S07]  /*0970*/  MOV R0, 0x990 ;  /* 0x0000099000007802 */ /* 0x000fce0000000f00 */
[----:B------:R-:W-:Y:S05]  /*0980*/  CALL.REL.NOINC `($__internal_0_$__cuda_sm20_div_rn_f64_full) ;  /* 0x0000000800dc7944 */ /* 0x000fea0003c00000 */
.L_x_10:
[----:B------:R-:W-:Y:S05]  /*0990*/  BSYNC.RECONVERGENT B0 ;  /* 0x0000000000007941 */ /* 0x000fea0003800200 */
.L_x_9:
[----:B------:R-:W-:Y:S01]  /*09a0*/  MOV R8, 0x0 ;  /* 0x0000000000087802 */ /* 0x000fe20000000f00 */
[----:B------:R0:W-:Y:S01]  /*09b0*/  STL.64 [R1], R10 ;  /* 0x0000000a01007387 */ /* 0x0001e20000100a00 */
[----:B------:R-:W1:Y:S01]  /*09c0*/  LDCU.64 UR4, c[0x4][0x48] ;  /* 0x01000900ff0477ac */ /* 0x000e620008000a00 */
[----:B------:R-:W-:Y:S02]  /*09d0*/  IMAD.MOV.U32 R6, RZ, RZ, R17 ;  /* 0x000000ffff067224 */ /* 0x000fe400078e0011 */
[----:B------:R-:W-:Y:S01]  /*09e0*/  IMAD.MOV.U32 R7, RZ, RZ, R18 ;  /* 0x000000ffff077224 */ /* 0x000fe200078e0012 */
[----:B------:R-:W2:Y:S01]  /*09f0*/  LDC.64 R8, c[0x4][R8] ;  /* 0x0100000008087b82 */ /* 0x000ea20000000a00 */
[----:B-1----:R-:W-:Y:S02]  /*0a00*/  IMAD.U32 R4, RZ, RZ, UR4 ;  /* 0x00000004ff047e24 */ /* 0x002fe4000f8e00ff */
[----:B0-----:R-:W-:-:S07]  /*0a10*/  IMAD.U32 R5, RZ, RZ, UR5 ;  /* 0x00000005ff057e24 */ /* 0x001fce000f8e00ff */
[----:B------:R-:W-:-:S07]  /*0a20*/  LEPC R20, `(.L_x_11) ;  /* 0x000000001014794e */ /* 0x000fce0000000000 */
[----:B--2---:R-:W-:Y:S05]  /*0a30*/  CALL.ABS.NOINC R8 ;  /* 0x0000000008007343 */ /* 0x004fea0003c00000 */
.L_x_11:
[----:B------:R-:W-:Y:S01]  /*0a40*/  DSETP.NEU.AND P0, PT, R30, +INF , PT ;  /* 0x7ff000001e00742a */ /* 0x000fe20003f0d000 */
[----:B------:R-:W-:-:S13]  /*0a50*/  BSSY.RECONVERGENT B0, `(.L_x_12) ;  /* 0x000001e000007945 */ /* 0x000fda0003800200 */
[----:B------:R-:W-:Y:S01]  /*0a60*/  @!P0 DMUL R14, RZ, +INF ;  /* 0x7ff00000ff0e8828 */ /* 0x000fe20000000000 */
[----:B------:R-:W-:Y:S01]  /*0a70*/  @!P0 IMAD.MOV.U32 R0, RZ, RZ, 0x1 ;  /* 0x00000001ff008424 */ /* 0x000fe200078e00ff */
[----:B------:R-:W-:Y:S09]  /*0a80*/  @!P0 BRA `(.L_x_13) ;  /* 0x0000000000688947 */ /* 0x000ff20003800000 */
[----:B------:R-:W-:Y:S01]  /*0a90*/  UMOV UR4, 0x6dc9c883 ;  /* 0x6dc9c88300047882 */ /* 0x000fe20000000000 */
[----:B------:R-:W-:Y:S01]  /*0aa0*/  UMOV UR5, 0x3fe45f30 ;  /* 0x3fe45f3000057882 */ /* 0x000fe20000000000 */
[C---:B------:R-:W-:Y:S01]  /*0ab0*/  DSETP.GE.AND P0, PT, R30.reuse, 2.14748364800000000000e+09, PT ;  /* 0x41e000001e00742a */ /* 0x040fe20003f06000 */
[----:B------:R-:W-:Y:S01]  /*0ac0*/  BSSY.RECONVERGENT B1, `(.L_x_14) ;  /* 0x0000015000017945 */ /* 0x000fe20003800200 */
[----:B------:R-:W-:Y:S01]  /*0ad0*/  DMUL R4, R30, UR4 ;  /* 0x000000041e047c28 */ /* 0x000fe20008000000 */
[----:B------:R-:W-:Y:S01]  /*0ae0*/  UMOV UR4, 0x54442d18 ;  /* 0x54442d1800047882 */ /* 0x000fe20000000000 */
[----:B------:R-:W-:-:S04]  /*0af0*/  UMOV UR5, 0x3ff921fb ;  /* 0x3ff921fb00057882 */ /* 0x000fc80000000000 */
[----:B------:R-:W0:Y:S08]  /*0b00*/  F2I.F64 R0, R4 ;  /* 0x0000000400007311 */ /* 0x000e300000301100 */
[----:B0-----:R-:W0:Y:S02]  /*0b10*/  I2F.F64 R14, R0 ;  /* 0x00000000000e7312 */ /* 0x001e240000201c00 */
[----:B0-----:R-:W-:Y:S01]  /*0b20*/  DFMA R6, R14, -UR4, R30 ;  /* 0x800000040e067c2b */ /* 0x001fe2000800001e */
[----:B------:R-:W-:Y:S01]  /*0b30*/  UMOV UR4, 0x33145c00 ;  /* 0x33145c0000047882 */ /* 0x000fe20000000000 */
[----:B------:R-:W-:-:S06]  /*0b40*/  UMOV UR5, 0x3c91a626 ;  /* 0x3c91a62600057882 */ /* 0x000fcc0000000000 */
[----:B------:R-:W-:Y:S01]  /*0b50*/  DFMA R6, R14, -UR4, R6 ;  /* 0x800000040e067c2b */ /* 0x000fe20008000006 */
[----:B------:R-:W-:Y:S01]  /*0b60*/  UMOV UR4, 0x252049c0 ;  /* 0x252049c000047882 */ /* 0x000fe20000000000 */
[----:B------:R-:W-:-:S06]  /*0b70*/  UMOV UR5, 0x397b839a ;  /* 0x397b839a00057882 */ /* 0x000fcc0000000000 */
[----:B------:R-:W-:Y:S01]  /*0b80*/  DFMA R14, R14, -UR4, R6 ;  /* 0x800000040e0e7c2b */ /* 0x000fe20008000006 */
[----:B------:R-:W-:Y:S10]  /*0b90*/  @!P0 BRA `(.L_x_15) ;  /* 0x00000000001c8947 */ /* 0x000ff40003800000 */
[----:B------:R-:W-:Y:S01]  /*0ba0*/  IMAD.MOV.U32 R8, RZ, RZ, R30 ;  /* 0x000000ffff087224 */ /* 0x000fe200078e001e */
[----:B------:R-:W-:Y:S01]  /*0bb0*/  MOV R0, 0xbe0 ;  /* 0x00000be000007802 */ /* 0x000fe20000000f00 */
[----:B------:R-:W-:-:S07]  /*0bc0*/  IMAD.MOV.U32 R3, RZ, RZ, R31 ;  /* 0x000000ffff037224 */ /* 0x000fce00078e001f */
[----:B------:R-:W-:Y:S05]  /*0bd0*/  CALL.REL.NOINC `($_Z12InPolyhedroniPA3_dS0_iS0_Pi$__internal_trig_reduction_slowpathd) ;  /* 0x0000000c008c7944 */ /* 0x000fea0003c00000 */
[----:B------:R-:W-:Y:S02]  /*0be0*/  IMAD.MOV.U32 R0, RZ, RZ, R3 ;  /* 0x000000ffff007224 */ /* 0x000fe400078e0003 */
[----:B------:R-:W-:Y:S02]  /*0bf0*/  IMAD.MOV.U32 R14, RZ, RZ, R8 ;  /* 0x000000ffff0e7224 */ /* 0x000fe400078e0008 */
[----:B------:R-:W-:-:S07]  /*0c00*/  IMAD.MOV.U32 R15, RZ, RZ, R9 ;  /* 0x000000ffff0f7224 */ /* 0x000fce00078e0009 */
.L_x_15:
[----:B------:R-:W-:Y:S05]  /*0c10*/  BSYNC.RECONVERGENT B1 ;  /* 0x0000000000017941 */ /* 0x000fea0003800200 */
.L_x_14:
[----:B------:R-:W-:-:S07]  /*0c20*/  VIADD R0, R0, 0x1 ;  /* 0x0000000100007836 */ /* 0x000fce0000000000 */
.L_x_13:
[----:B------:R-:W-:Y:S05]  /*0c30*/  BSYNC.RECONVERGENT B0 ;  /* 0x0000000000007941 */ /* 0x000fea0003800200 */
.L_x_12:
[----:B------:R-:W0:Y:S01]  /*0c40*/  LDCU.64 UR4, c[0x4][0x90] ;  /* 0x01001200ff0477ac */ /* 0x000e220008000a00 */
[----:B------:R-:W-:-:S05]  /*0c50*/  IMAD.SHL.U32 R3, R0, 0x40, RZ ;  /* 0x0000004000037824 */ /* 0x000fca00078e00ff */
[----:B------:R-:W-:-:S04]  /*0c60*/  LOP3.LUT R3, R3, 0x40, RZ, 0xc0, !PT ;  /* 0x0000004003037812 */ /* 0x000fc800078ec0ff */
[----:B0-----:R-:W-:-:S05]  /*0c70*/  IADD3 R32, P0, PT, R3, UR4, RZ ;  /* 0x0000000403207c10 */ /* 0x001fca000ff1e0ff */
[----:B------:R-:W-:-:S05]  /*0c80*/  IMAD.X R33, RZ, RZ, UR5, P0 ;  /* 0x00000005ff217e24 */ /* 0x000fca00080e06ff */
[----:B------:R-:W2:Y:S01]  /*0c90*/  LDG.E.128.CONSTANT R4, desc[UR36][R32.64] ;  /* 0x0000002420047981 */ /* 0x000ea2000c1e9d00 */
[----:B------:R-:W-:Y:S01]  /*0ca0*/  LOP3.LUT R3, R0, 0x1, RZ, 0xc0, !PT ;  /* 0x0000000100037812 */ /* 0x000fe200078ec0ff */
[----:B------:R-:W-:Y:S01]  /*0cb0*/  IMAD.MOV.U32 R8, RZ, RZ, 0x20fd8164 ;  /* 0x20fd8164ff087424 */ /* 0x000fe200078e00ff */
[----:B------:R-:W-:Y:S02]  /*0cc0*/  DMUL R12, R14, R14 ;  /* 0x0000000e0e0c7228 */ /* 0x000fe40000000000 */
[----:B------:R-:W-:Y:S01]  /*0cd0*/  ISETP.NE.U32.AND P0, PT, R3, 0x1, PT ;  /* 0x000000010300780c */ /* 0x000fe20003f05070 */
[----:B------:R-:W-:-:S03]  /*0ce0*/  IMAD.MOV.U32 R3, RZ, RZ, 0x3da8ff83 ;  /* 0x3da8ff83ff037424 */ /* 0x000fc600078e00ff */
[----:B------:R-:W-:Y:S02]  /*0cf0*/  FSEL R8, R8, -8.06006814911005101289e+34, !P0 ;  /* 0xf9785eba08087808 */ /* 0x000fe40004000000 */
[----:B------:R-:W-:-:S06]  /*0d00*/  FSEL R9, -R3, 0.11223486810922622681, !P0 ;  /* 0x3de5db6503097808 */ /* 0x000fcc0004000100 */
[C---:B--2---:R-:W-:Y:S01]  /*0d10*/  DFMA R4, R12.reuse, R8, R4 ;  /* 0x000000080c04722b */ /* 0x044fe20000000004 */
[----:B------:R-:W2:Y:S07]  /*0d20*/  LDG.E.128.CONSTANT R8, desc[UR36][R32.64+0x20] ;  /* 0x0000202420087981 */ /* 0x000eae000c1e9d00 */
[----:B------:R-:W-:Y:S02]  /*0d30*/  DFMA R20, R12, R4, R6 ;  /* 0x000000040c14722b */ /* 0x000fe40000000006 */
[----:B------:R-:W3:Y:S01]  /*0d40*/  LDG.E.128.CONSTANT R4, desc[UR36][R32.64+0x10] ;  /* 0x0000102420047981 */ /* 0x000ee2000c1e9d00 */
[----:B------:R-:W-:Y:S01]  /*0d50*/  DSETP.NEU.AND P1, PT, R30, +INF , PT ;  /* 0x7ff000001e00742a */ /* 0x000fe20003f2d000 */
[----:B------:R-:W-:Y:S04]  /*0d60*/  BSSY.RECONVERGENT B0, `(.L_x_16) ;  /* 0x0000027000007945 */ /* 0x000fe80003800200 */
[----:B---3--:R-:W-:-:S08]  /*0d70*/  DFMA R4, R12, R20, R4 ;  /* 0x000000140c04722b */ /* 0x008fd00000000004 */
[----:B------:R-:W-:-:S08]  /*0d80*/  DFMA R4, R12, R4, R6 ;  /* 0x000000040c04722b */ /* 0x000fd00000000006 */
[----:B--2---:R-:W-:-:S08]  /*0d90*/  DFMA R4, R12, R4, R8 ;  /* 0x000000040c04722b */ /* 0x004fd00000000008 */
[----:B------:R-:W-:-:S08]  /*0da0*/  DFMA R4, R12, R4, R10 ;  /* 0x000000040c04722b */ /* 0x000fd0000000000a */
[----:B------:R-:W-:Y:S02]  /*0db0*/  DFMA R14, R4, R14, R14 ;  /* 0x0000000e040e722b */ /* 0x000fe4000000000e */
[----:B------:R-:W-:-:S10]  /*0dc0*/  DFMA R4, R12, R4, 1 ;  /* 0x3ff000000c04742b */ /* 0x000fd40000000004 */
[----:B------:R-:W-:Y:S02]  /*0dd0*/  FSEL R6, R4, R14, !P0 ;  /* 0x0000000e04067208 */ /* 0x000fe40004000000 */
[----:B------:R-:W-:-:S06]  /*0de0*/  FSEL R7, R5, R15, !P0 ;  /* 0x0000000f05077208 */ /* 0x000fcc0004000000 */
[----:B------:R-:W-:Y:S01]  /*0df0*/  DADD R4, RZ, -R6 ;  /* 0x00000000ff047229 */ /* 0x000fe20000000806 */
[----:B------:R-:W-:Y:S01]  /*0e00*/  LOP3.LUT P0, RZ, R0, 0x2, RZ, 0xc0, !PT ;  /* 0x0000000200ff7812 */ /* 0x000fe2000780c0ff */
[----:B------:R-:W-:Y:S01]  /*0e10*/  @!P1 DMUL R14, RZ, +INF ;  /* 0x7ff00000ff0e9828 */ /* 0x000fe20000000000 */
[----:B------:R-:W-:-:S07]  /*0e20*/  @!P1 IMAD.MOV.U32 R0, RZ, RZ, RZ ;  /* 0x000000ffff009224 */ /* 0x000fce00078e00ff */
[----:B------:R-:W-:Y:S02]  /*0e30*/  FSEL R12, R6, R4, !P0 ;  /* 0x00000004060c7208 */ /* 0x000fe40004000000 */
[----:B------:R-:W-:Y:S01]  /*0e40*/  FSEL R13, R7, R5, !P0 ;  /* 0x00000005070d7208 */ /* 0x000fe20004000000 */
[----:B------:R-:W-:Y:S06]  /*0e50*/  @!P1 BRA `(.L_x_17) ;  /* 0x00000000005c9947 */ /* 0x000fec0003800000 */
[----:B------:R-:W-:Y:S01]  /*0e60*/  UMOV UR4, 0x6dc9c883 ;  /* 0x6dc9c88300047882 */ /* 0x000fe20000000000 */
[----:B------:R-:W-:Y:S01]  /*0e70*/  UMOV UR5, 0x3fe45f30 ;  /* 0x3fe45f3000057882 */ /* 0x000fe20000000000 */
[C---:B------:R-:W-:Y:S02]  /*0e80*/  DSETP.GE.AND P0, PT, R30.reuse, 2.14748364800000000000e+09, PT ;  /* 0x41e000001e00742a */ /* 0x040fe40003f06000 */
        /* <DEDUP_REMOVED lines=20> */
.L_x_17:
[----:B------:R-:W-:Y:S05]  /*0fd0*/  BSYNC.RECONVERGENT B0 ;  /* 0x0000000000007941 */ /* 0x000fea0003800200 */
.L_x_16:
[----:B------:R-:W0:Y:S01]  /*0fe0*/  LDCU.64 UR4, c[0x4][0x90] ;  /* 0x01001200ff0477ac */ /* 0x000e220008000a00 */
[----:B------:R-:W-:-:S05]  /*0ff0*/  IMAD.SHL.U32 R3, R0, 0x40, RZ ;  /* 0x0000004000037824 */ /* 0x000fca00078e00ff */
[----:B------:R-:W-:-:S04]  /*1000*/  LOP3.LUT R3, R3, 0x40, RZ, 0xc0, !PT ;  /* 0x0000004003037812 */ /* 0x000fc800078ec0ff */
[----:B0-----:R-:W-:Y:S01]  /*1010*/  IADD3 R32, P0, PT, R3, UR4, RZ ;  /* 0x0000000403207c10 */ /* 0x001fe2000ff1e0ff */
[----:B------:R-:W-:Y:S01]  /*1020*/  IMAD.MOV.U32 R8, RZ, RZ, 0x20fd8164 ;  /* 0x20fd8164ff087424 */ /* 0x000fe200078e00ff */
[----:B------:R-:W-:Y:S01]  /*1030*/  LOP3.LUT R3, R0, 0x1, RZ, 0xc0, !PT ;  /* 0x0000000100037812 */ /* 0x000fe200078ec0ff */
[----:B------:R-:W-:Y:S01]  /*1040*/  DMUL R20, R14, R14 ;  /* 0x0000000e0e147228 */ /* 0x000fe20000000000 */
[----:B------:R-:W0:Y:S01]  /*1050*/  LDCU UR4, c[0x0][0x398] ;  /* 0x00007300ff0477ac */ /* 0x000e220008000800 */
[----:B------:R-:W-:-:S05]  /*1060*/  IMAD.X R33, RZ, RZ, UR5, P0 ;  /* 0x00000005ff217e24 */ /* 0x000fca00080e06ff */
[----:B------:R-:W2:Y:S01]  /*1070*/  LDG.E.128.CONSTANT R4, desc[UR36][R32.64] ;  /* 0x0000002420047981 */ /* 0x000ea2000c1e9d00 */
        /* <DEDUP_REMOVED lines=8> */
[----:B------:R-:W-:-:S05]  /*1100*/  DMUL R12, RZ, R12 ;  /* 0x0000000cff0c7228 */ /* 0x000fca0000000000 */
        /* <DEDUP_REMOVED lines=10> */
[----:B0-----:R-:W0:Y:S01]  /*11b0*/  I2F.F64 R4, UR4 ;  /* 0x0000000400047d12 */ /* 0x001e220008201c00 */
[----:B------:R-:W-:Y:S01]  /*11c0*/  MOV R0, 0x0 ;  /* 0x0000000000007802 */ /* 0x000fe20000000f00 */
[----:B------:R-:W1:Y:S06]  /*11d0*/  LDCU.64 UR4, c[0x4][0x60] ;  /* 0x01000c00ff0477ac */ /* 0x000e6c0008000a00 */
[----:B------:R-:W-:-:S02]  /*11e0*/  FSEL R6, R8, R6, !P0 ;  /* 0x0000000608067208 */ /* 0x000fc40004000000 */
[----:B------:R-:W-:-:S06]  /*11f0*/  FSEL R7, R9, R7, !P0 ;  /* 0x0000000709077208 */ /* 0x000fcc0004000000 */
[----:B------:R-:W-:Y:S02]  /*1200*/  DMUL R6, RZ, R6 ;  /* 0x00000006ff067228 */ /* 0x000fe40000000000 */
[----:B0-----:R-:W-:Y:S02]  /*1210*/  DFMA R28, R4, R12, R28 ;  /* 0x0000000c041c722b */ /* 0x001fe4000000001c */
[----:B------:R-:W-:-:S04]  /*1220*/  DADD R24, R24, -R4 ;  /* 0x0000000018187229 */ /* 0x000fc80000000804 */
[----:B------:R-:W-:Y:S01]  /*1230*/  DFMA R26, R6, R4, R26 ;  /* 0x00000004061a722b */ /* 0x000fe2000000001a */
[----:B------:R0:W-:Y:S01]  /*1240*/  STL.64 [R1+0x8], R28 ;  /* 0x0000081c01007387 */ /* 0x0001e20000100a00 */
[----:B------:R0:W2:Y:S03]  /*1250*/  LDC.64 R8, c[0x4][R0] ;  /* 0x0100000000087b82 */ /* 0x0000a60000000a00 */
[----:B------:R0:W-:Y:S04]  /*1260*/  STL.64 [R1+0x20], R28 ;  /* 0x0000201c01007387 */ /* 0x0001e80000100a00 */
[----:B------:R0:W-:Y:S04]  /*1270*/  STL.64 [R1+0x18], R24 ;  /* 0x0000181801007387 */ /* 0x0001e80000100a00 */
[----:B------:R0:W-:Y:S04]  /*1280*/  STL.64 [R1+0x30], R24 ;  /* 0x0000301801007387 */ /* 0x0001e80000100a00 */
[----:B------:R0:W-:Y:S04]  /*1290*/  STL.64 [R1+0x10], R26 ;  /* 0x0000101a01007387 */ /* 0x0001e80000100a00 */
[----:B------:R0:W-:Y:S01]  /*12a0*/  STL.64 [R1+0x28], R26 ;  /* 0x0000281a01007387 */ /* 0x0001e20000100a00 */
[----:B-1----:R-:W-:-:S02]  /*12b0*/  IMAD.U32 R4, RZ, RZ, UR4 ;  /* 0x00000004ff047e24 */ /* 0x002fc4000f8e00ff */
[----:B------:R-:W-:Y:S02]  /*12c0*/  IMAD.U32 R5, RZ, RZ, UR5 ;  /* 0x00000005ff057e24 */ /* 0x000fe4000f8e00ff */
[----:B------:R-:W-:Y:S02]  /*12d0*/  IMAD.MOV.U32 R6, RZ, RZ, R2 ;  /* 0x000000ffff067224 */ /* 0x000fe400078e0002 */
[----:B------:R-:W-:-:S07]  /*12e0*/  IMAD.MOV.U32 R7, RZ, RZ, R16 ;  /* 0x000000ffff077224 */ /* 0x000fce00078e0010 */
[----:B------:R-:W-:-:S07]  /*12f0*/  LEPC R20, `(.L_x_8) ;  /* 0x000000001014794e */ /* 0x000fce0000000000 */
[----:B0-2---:R-:W-:Y:S05]  /*1300*/  CALL.ABS.NOINC R8 ;  /* 0x0000000008007343 */ /* 0x005fea0003c00000 */
.L_x_8:
[----:B------:R-:W-:Y:S01]  /*1310*/  MOV R19, 0x0 ;  /* 0x0000000000137802 */ /* 0x000fe20000000f00 */
[----:B------:R0:W-:Y:S01]  /*1320*/  STL [R1+0x20], RZ ;  /* 0x000020ff01007387 */ /* 0x0001e20000100800 */
[----:B------:R-:W1:Y:S01]  /*1330*/  LDCU.64 UR4, c[0x4][0x68] ;  /* 0x01000d00ff0477ac */ /* 0x000e620008000a00 */
[----:B------:R-:W-:Y:S01]  /*1340*/  IMAD.MOV.U32 R6, RZ, RZ, R2 ;  /* 0x000000ffff067224 */ /* 0x000fe200078e0002 */
[----:B------:R0:W2:Y:S01]  /*1350*/  LDC.64 R8, c[0x4][R19] ;  /* 0x0100000013087b82 */ /* 0x0000a20000000a00 */
[----:B------:R-:W-:Y:S02]  /*1360*/  IMAD.MOV.U32 R7, RZ, RZ, R16 ;  /* 0x000000ffff077224 */ /* 0x000fe400078e0010 */
[----:B-1----:R-:W-:Y:S02]  /*1370*/  IMAD.U32 R4, RZ, RZ, UR4 ;  /* 0x00000004ff047e24 */ /* 0x002fe4000f8e00ff */
[----:B0-----:R-:W-:-:S07]  /*1380*/  IMAD.U32 R5, RZ, RZ, UR5 ;  /* 0x00000005ff057e24 */ /* 0x001fce000f8e00ff */
[----:B------:R-:W-:-:S07]  /*1390*/  LEPC R20, `(.L_x_18) ;  /* 0x000000001014794e */ /* 0x000fce0000000000 */
[----:B--2---:R-:W-:Y:S05]  /*13a0*/  CALL.ABS.NOINC R8 ;  /* 0x0000000008007343 */ /* 0x004fea0003c00000 */
.L_x_18:
[----:B------:R-:W0:Y:S01]  /*13b0*/  LDC.64 R4, c[0x0][0x3a8] ;  /* 0x0000ea00ff047b82 */ /* 0x000e220000000a00 */
[----:B------:R-:W-:Y:S01]  /*13c0*/  IMAD.MOV.U32 R3, RZ, RZ, 0x9 ;  /* 0x00000009ff037424 */ /* 0x000fe200078e00ff */
[----:B------:R-:W-:-:S06]  /*13d0*/  MOV R0, 0x98 ;  /* 0x0000009800007802 */ /* 0x000fcc0000000f00 */
[----:B------:R1:W2:Y:S01]  /*13e0*/  LDC.64 R6, c[0x4][R0] ;  /* 0x0100000000067b82 */ /* 0x0002a20000000a00 */
[----:B0-----:R-:W-:Y:S01]  /*13f0*/  IMAD.WIDE.U32 R22, R22, 0x4, R4 ;  /* 0x0000000416167825 */ /* 0x001fe200078e0004 */
[----:B------:R-:W-:-:S04]  /*1400*/  IADD3 R4, P0, PT, R17, 0x8, RZ ;  /* 0x0000000811047810 */ /* 0x000fc80007f1e0ff */
[----:B------:R1:W-:Y:S01]  /*1410*/  STG.E desc[UR36][R22.64], R3 ;  /* 0x0000000316007986 */ /* 0x0003e2000c101924 */
[----:B------:R-:W-:-:S08]  /*1420*/  IMAD.X R5, RZ, RZ, R18, P0 ;  /* 0x000000ffff057224 */ /* 0x000fd000000e0612 */
[----:B------:R-:W-:-:S07]  /*1430*/  LEPC R20, `(.L_x_19) ;  /* 0x000000001014794e */ /* 0x000fce0000000000 */
[----:B-12---:R-:W-:Y:S05]  /*1440*/  CALL.ABS.NOINC R6 ;  /* 0x0000000006007343 */ /* 0x006fea0003c00000 */
.L_x_19:
[----:B------:R-:W2:Y:S01]  /*1450*/  LDG.E R22, desc[UR36][R22.64] ;  /* 0x0000002416167981 */ /* 0x000ea2000c1e1900 */
[----:B------:R0:W1:Y:S01]  /*1460*/  LDC.64 R8, c[0x4][R19] ;  /* 0x0100000013087b82 */ /* 0x0000620000000a00 */
[----:B------:R-:W3:Y:S01]  /*1470*/  LDCU.64 UR4, c[0x4][0x70] ;  /* 0x01000e00ff0477ac */ /* 0x000ee20008000a00 */
[----:B------:R-:W-:Y:S02]  /*1480*/  IMAD.MOV.U32 R6, RZ, RZ, R2 ;  /* 0x000000ffff067224 */ /* 0x000fe400078e0002 */
[----:B------:R-:W-:Y:S02]  /*1490*/  IMAD.MOV.U32 R7, RZ, RZ, R16 ;  /* 0x000000ffff077224 */ /* 0x000fe400078e0010 */
[----:B---3--:R-:W-:Y:S02]  /*14a0*/  IMAD.U32 R4, RZ, RZ, UR4 ;  /* 0x00000004ff047e24 */ /* 0x008fe4000f8e00ff */
[----:B------:R-:W-:Y:S01]  /*14b0*/  IMAD.U32 R5, RZ, RZ, UR5 ;  /* 0x00000005ff057e24 */ /* 0x000fe2000f8e00ff */
[----:B-12---:R0:W-:Y:S06]  /*14c0*/  STL [R1+0x20], R22 ;  /* 0x0000201601007387 */ /* 0x0061ec0000100800 */
[----:B------:R-:W-:-:S07]  /*14d0*/  LEPC R20, `(.L_x_20) ;  /* 0x000000001014794e */ /* 0x000fce0000000000 */
[----:B0-----:R-:W-:Y:S05]  /*14e0*/  CALL.ABS.NOINC R8 ;  /* 0x0000000008007343 */ /* 0x001fea0003c00000 */
.L_x_20:
[----:B------:R-:W-:Y:S05]  /*14f0*/  EXIT ;  /* 0x000000000000794d */ /* 0x000fea0003800000 */
        .weak           $__internal_0_$__cuda_sm20_div_rn_f64_full
        .type           $__internal_0_$__cuda_sm20_div_rn_f64_full,@function
        .size           $__internal_0_$__cuda_sm20_div_rn_f64_full,($_Z12InPolyhedroniPA3_dS0_iS0_Pi$__internal_trig_reduction_slowpathd - $__internal_0_$__cuda_sm20_div_rn_f64_full)
$__internal_0_$__cuda_sm20_div_rn_f64_full:
[C---:B------:R-:W-:Y:S01]  /*1500*/  FSETP.GEU.AND P1, PT, |R21|.reuse, 1.469367938527859385e-39, PT ;  /* 0x001000001500780b */ /* 0x040fe20003f2e200 */
[----:B------:R-:W-:Y:S01]  /*1510*/  IMAD.MOV.U32 R19, RZ, RZ, 0x1ca00000 ;  /* 0x1ca00000ff137424 */ /* 0x000fe200078e00ff */
[----:B------:R-:W-:Y:S01]  /*1520*/  LOP3.LUT R3, R21, 0x7ff00000, RZ, 0xc0, !PT ;  /* 0x7ff0000015037812 */ /* 0x000fe200078ec0ff */
[----:B------:R-:W-:Y:S01]  /*1530*/  IMAD.MOV.U32 R5, RZ, RZ, 0x3fffffff ;  /* 0x3fffffffff057424 */ /* 0x000fe200078e00ff */
[----:B------:R-:W-:Y:S01]  /*1540*/  BSSY.RECONVERGENT B1, `(.L_x_21) ;  /* 0x0000047000017945 */ /* 0x000fe20003800200 */
[----:B------:R-:W-:Y:S01]  /*1550*/  IMAD.MOV.U32 R6, RZ, RZ, R20 ;  /* 0x000000ffff067224 */ /* 0x000fe200078e0014 */
[----:B------:R-:W-:Y:S01]  /*1560*/  ISETP.GE.U32.AND P0, PT, R3, 0x41d00000, PT ;  /* 0x41d000000300780c */ /* 0x000fe20003f06070 */
[----:B------:R-:W0:Y:S01]  /*1570*/  MUFU.RCP64H R9, R5 ;  /* 0x0000000500097308 */ /* 0x000e220000001800 */
[----:B------:R-:W-:Y:S02]  /*1580*/  IMAD.MOV.U32 R4, RZ, RZ, -0x400000 ;  /* 0xffc00000ff047424 */ /* 0x000fe400078e00ff */
[----:B------:R-:W-:Y:S01]  /*1590*/  SEL R19, R19, 0x63400000, !P0 ;  /* 0x6340000013137807 */ /* 0x000fe20004000000 */
[----:B------:R-:W-:-:S03]  /*15a0*/  IMAD.MOV.U32 R8, RZ, RZ, 0x1 ;  /* 0x00000001ff087424 */ /* 0x000fc600078e00ff */
[C-C-:B------:R-:W-:Y:S02]  /*15b0*/  @!P1 LOP3.LUT R12, R19.reuse, 0x80000000, R21.reuse, 0xf8, !PT ;  /* 0x80000000130c9812 */ /* 0x140fe400078ef815 */
[----:B------:R-:W-:Y:S02]  /*15c0*/  LOP3.LUT R7, R19, 0x800fffff, R21, 0xf8, !PT ;  /* 0x800fffff13077812 */ /* 0x000fe400078ef815 */
[----:B------:R-:W-:Y:S01]  /*15d0*/  @!P1 LOP3.LUT R13, R12, 0x100000, RZ, 0xfc, !PT ;  /* 0x001000000c0d9812 */ /* 0x000fe200078efcff */
[----:B------:R-:W-:-:S06]  /*15e0*/  @!P1 IMAD.MOV.U32 R12, RZ, RZ, RZ ;  /* 0x000000ffff0c9224 */ /* 0x000fcc00078e00ff */
[----:B------:R-:W-:Y:S02]  /*15f0*/  @!P1 DFMA R6, R6, 2, -R12 ;  /* 0x400000000606982b */ /* 0x000fe4000000080c */
[----:B0-----:R-:W-:-:S08]  /*1600*/  DFMA R12, R8, -R4, 1 ;  /* 0x3ff00000080c742b */ /* 0x001fd00000000804 */
[----:B------:R-:W-:-:S08]  /*1610*/  DFMA R12, R12, R12, R12 ;  /* 0x0000000c0c0c722b */ /* 0x000fd0000000000c */
[----:B------:R-:W-:-:S08]  /*1620*/  DFMA R12, R8, R12, R8 ;  /* 0x0000000c080c722b */ /* 0x000fd00000000008 */
[----:B------:R-:W-:-:S08]  /*1630*/  DFMA R8, R12, -R4, 1 ;  /* 0x3ff000000c08742b */ /* 0x000fd00000000804 */
[----:B------:R-:W-:-:S08]  /*1640*/  DFMA R8, R12, R8, R12 ;  /* 0x000000080c08722b */ /* 0x000fd0000000000c */
[----:B------:R-:W-:-:S08]  /*1650*/  DMUL R12, R8, R6 ;  /* 0x00000006080c7228 */ /* 0x000fd00000000000 */
[----:B------:R-:W-:-:S08]  /*1660*/  DFMA R14, R12, -R4, R6 ;  /* 0x800000040c0e722b */ /* 0x000fd00000000006 */
[----:B------:R-:W-:Y:S01]  /*1670*/  DFMA R14, R8, R14, R12 ;  /* 0x0000000e080e722b */ /* 0x000fe2000000000c */
[----:B------:R-:W-:Y:S01]  /*1680*/  IMAD.MOV.U32 R12, RZ, RZ, R3 ;  /* 0x000000ffff0c7224 */ /* 0x000fe200078e0003 */
[----:B------:R-:W-:Y:S01]  /*1690*/  @!P1 LOP3.LUT R12, R7, 0x7ff00000, RZ, 0xc0, !PT ;  /* 0x7ff00000070c9812 */ /* 0x000fe200078ec0ff */
[----:B------:R-:W-:-:S04]  /*16a0*/  IMAD.MOV.U32 R13, RZ, RZ, 0x41d00000 ;  /* 0x41d00000ff0d7424 */ /* 0x000fc800078e00ff */
[----:B------:R-:W-:-:S05]  /*16b0*/  VIADD R8, R12, 0xffffffff ;  /* 0xffffffff0c087836 */ /* 0x000fca0000000000 */
[----:B------:R-:W-:Y:S01]  /*16c0*/  ISETP.GT.U32.AND P0, PT, R8, 0x7feffffe, PT ;  /* 0x7feffffe0800780c */ /* 0x000fe20003f04070 */
[----:B------:R-:W-:-:S05]  /*16d0*/  VIADD R8, R13, 0xffffffff ;  /* 0xffffffff0d087836 */ /* 0x000fca0000000000 */
[----:B------:R-:W-:-:S13]  /*16e0*/  ISETP.GT.U32.OR P0, PT, R8, 0x7feffffe, P0 ;  /* 0x7feffffe0800780c */ /* 0x000fda0000704470 */
[----:B------:R-:W-:Y:S05]  /*16f0*/  @P0 BRA `(.L_x_22) ;  /* 0x0000000000680947 */ /* 0x000fea0003800000 */
[----:B------:R-:W-:Y:S02]  /*1700*/  IMAD.MOV.U32 R8, RZ, RZ, 0x41d00000 ;  /* 0x41d00000ff087424 */ /* 0x000fe400078e00ff */
[----:B------:R-:W-:-:S03]  /*1710*/  IMAD.MOV.U32 R12, RZ, RZ, RZ ;  /* 0x000000ffff0c7224 */ /* 0x000fc600078e00ff */
[----:B------:R-:W-:-:S04]  /*1720*/  VIADDMNMX R3, R3, -R8, 0xb9600000, !PT ;  /* 0xb960000003037446 */ /* 0x000fc80007800908 */
[----:B------:R-:W-:-:S05]  /*1730*/  VIMNMX R8, PT, PT, R3, 0x46a00000, PT ;  /* 0x46a0000003087848 */ /* 0x000fca0003fe0100 */
[----:B------:R-:W-:-:S04]  /*1740*/  IMAD.IADD R19, R8, 0x1, -R19 ;  /* 0x0000000108137824 */ /* 0x000fc800078e0a13 */
[----:B------:R-:W-:-:S06]  /*1750*/  VIADD R13, R19, 0x7fe00000 ;  /* 0x7fe00000130d7836 */ /* 0x000fcc0000000000 */
[----:B------:R-:W-:-:S10]  /*1760*/  DMUL R8, R14, R12 ;  /* 0x0000000c0e087228 */ /* 0x000fd40000000000 */
[----:B------:R-:W-:-:S13]  /*1770*/  FSETP.GTU.AND P0, PT, |R9|, 1.469367938527859385e-39, PT ;  /* 0x001000000900780b */ /* 0x000fda0003f0c200 */
[----:B------:R-:W-:Y:S05]  /*1780*/  @P0 BRA `(.L_x_23) ;  /* 0x0000000000880947 */ /* 0x000fea0003800000 */
[----:B------:R-:W-:Y:S01]  /*1790*/  DFMA R4, R14, -R4, R6 ;  /* 0x800000040e04722b */ /* 0x000fe20000000006 */
[----:B------:R-:W-:-:S09]  /*17a0*/  IMAD.MOV.U32 R12, RZ, RZ, RZ ;  /* 0x000000ffff0c7224 */ /* 0x000fd200078e00ff */
[C---:B------:R-:W-:Y:S02]  /*17b0*/  FSETP.NEU.AND P0, PT, R5.reuse, RZ, PT ;  /* 0x000000ff0500720b */ /* 0x040fe40003f0d000 */
[----:B------:R-:W-:-:S04]  /*17c0*/  LOP3.LUT R3, R5, 0x41dfffff, RZ, 0x3c, !PT ;  /* 0x41dfffff05037812 */ /* 0x000fc800078e3cff */
[----:B------:R-:W-:-:S04]  /*17d0*/  LOP3.LUT R3, R3, 0x80000000, RZ, 0xc0, !PT ;  /* 0x8000000003037812 */ /* 0x000fc800078ec0ff */
[----:B------:R-:W-:-:S03]  /*17e0*/  LOP3.LUT R13, R3, R13, RZ, 0xfc, !PT ;  /* 0x0000000d030d7212 */ /* 0x000fc600078efcff */
[----:B------:R-:W-:Y:S05]  /*17f0*/  @!P0 BRA `(.L_x_23) ;  /* 0x00000000006c8947 */ /* 0x000fea0003800000 */
[----:B------:R-:W-:Y:S01]  /*1800*/  IMAD.MOV R5, RZ, RZ, -R19 ;  /* 0x000000ffff057224 */ /* 0x000fe200078e0a13 */
[----:B------:R-:W-:Y:S01]  /*1810*/  DMUL.RP R12, R14, R12 ;  /* 0x0000000c0e0c7228 */ /* 0x000fe20000008000 */
[----:B------:R-:W-:Y:S01]  /*1820*/  IMAD.MOV.U32 R4, RZ, RZ, RZ ;  /* 0x000000ffff047224 */ /* 0x000fe200078e00ff */
[----:B------:R-:W-:-:S05]  /*1830*/  IADD3 R19, PT, PT, -R19, -0x43300000, RZ ;  /* 0xbcd0000013137810 */ /* 0x000fca0007ffe1ff */
[----:B------:R-:W-:-:S03]  /*1840*/  DFMA R4, R8, -R4, R14 ;  /* 0x800000040804722b */ /* 0x000fc6000000000e */
[----:B------:R-:W-:-:S07]  /*1850*/  LOP3.LUT R3, R13, R3, RZ, 0x3c, !PT ;  /* 0x000000030d037212 */ /* 0x000fce00078e3cff */
[----:B------:R-:W-:-:S04]  /*1860*/  FSETP.NEU.AND P0, PT, |R5|, R19, PT ;  /* 0x000000130500720b */ /* 0x000fc80003f0d200 */
[----:B------:R-:W-:Y:S02]  /*1870*/  FSEL R8, R12, R8, !P0 ;  /* 0x000000080c087208 */ /* 0x000fe40004000000 */
[----:B------:R-:W-:Y:S01]  /*1880*/  FSEL R9, R3, R9, !P0 ;  /* 0x0000000903097208 */ /* 0x000fe20004000000 */
[----:B------:R-:W-:Y:S06]  /*1890*/  BRA `(.L_x_23) ;  /* 0x0000000000447947 */ /* 0x000fec0003800000 */
.L_x_22:
[----:B------:R-:W-:-:S14]  /*18a0*/  DSETP.NAN.AND P0, PT, R20, R20, PT ;  /* 0x000000141400722a */ /* 0x000fdc0003f08000 */
[----:B------:R-:W-:Y:S05]  /*18b0*/  @P0 BRA `(.L_x_24) ;  /* 0x0000000000340947 */ /* 0x000fea0003800000 */
[----:B------:R-:W-:Y:S01]  /*18c0*/  ISETP.NE.AND P0, PT, R12, R13, PT ;  /* 0x0000000d0c00720c */ /* 0x000fe20003f05270 */
[----:B------:R-:W-:Y:S02]  /*18d0*/  IMAD.MOV.U32 R8, RZ, RZ, 0x0 ;  /* 0x00000000ff087424 */ /* 0x000fe400078e00ff */
[----:B------:R-:W-:-:S10]  /*18e0*/  IMAD.MOV.U32 R9, RZ, RZ, -0x80000 ;  /* 0xfff80000ff097424 */ /* 0x000fd400078e00ff */
[----:B------:R-:W-:Y:S05]  /*18f0*/  @!P0 BRA `(.L_x_23) ;  /* 0x00000000002c8947 */ /* 0x000fea0003800000 */
[----:B------:R-:W-:Y:S02]  /*1900*/  ISETP.NE.AND P0, PT, R12, 0x7ff00000, PT ;  /* 0x7ff000000c00780c */ /* 0x000fe40003f05270 */
[----:B------:R-:W-:Y:S02]  /*1910*/  LOP3.LUT R20, R21, 0x41dfffff, RZ, 0x3c, !PT ;  /* 0x41dfffff15147812 */ /* 0x000fe400078e3cff */
[----:B------:R-:W-:Y:S02]  /*1920*/  ISETP.EQ.OR P0, PT, R13, RZ, !P0 ;  /* 0x000000ff0d00720c */ /* 0x000fe40004702670 */
[----:B------:R-:W-:-:S11]  /*1930*/  LOP3.LUT R9, R20, 0x80000000, RZ, 0xc0, !PT ;  /* 0x8000000014097812 */ /* 0x000fd600078ec0ff */
[----:B------:R-:W-:Y:S01]  /*1940*/  @P0 LOP3.LUT R3, R9, 0x7ff00000, RZ, 0xfc, !PT ;  /* 0x7ff0000009030812 */ /* 0x000fe200078efcff */
[----:B------:R-:W-:Y:S02]  /*1950*/  @!P0 IMAD.MOV.U32 R8, RZ, RZ, RZ ;  /* 0x000000ffff088224 */ /* 0x000fe400078e00ff */
[----:B------:R-:W-:Y:S02]  /*1960*/  @P0 IMAD.MOV.U32 R8, RZ, RZ, RZ ;  /* 0x000000ffff080224 */ /* 0x000fe400078e00ff */
[----:B------:R-:W-:Y:S01]  /*1970*/  @P0 IMAD.MOV.U32 R9, RZ, RZ, R3 ;  /* 0x000000ffff090224 */ /* 0x000fe200078e0003 */
[----:B------:R-:W-:Y:S06]  /*1980*/  BRA `(.L_x_23) ;  /* 0x0000000000087947 */ /* 0x000fec0003800000 */
.L_x_24:
[----:B------:R-:W-:Y:S01]  /*1990*/  LOP3.LUT R9, R21, 0x80000, RZ, 0xfc, !PT ;  /* 0x0008000015097812 */ /* 0x000fe200078efcff */
[----:B------:R-:W-:-:S07]  /*19a0*/  IMAD.MOV.U32 R8, RZ, RZ, R20 ;  /* 0x000000ffff087224 */ /* 0x000fce00078e0014 */
.L_x_23:
[----:B------:R-:W-:Y:S05]  /*19b0*/  BSYNC.RECONVERGENT B1 ;  /* 0x0000000000017941 */ /* 0x000fea0003800200 */
.L_x_21:
[----:B------:R-:W-:Y:S02]  /*19c0*/  IMAD.MOV.U32 R4, RZ, RZ, R0 ;  /* 0x000000ffff047224 */ /* 0x000fe400078e0000 */
[----:B------:R-:W-:Y:S02]  /*19d0*/  IMAD.MOV.U32 R5, RZ, RZ, 0x0 ;  /* 0x00000000ff057424 */ /* 0x000fe400078e00ff */
[----:B------:R-:W-:Y:S02]  /*19e0*/  IMAD.MOV.U32 R30, RZ, RZ, R8 ;  /* 0x000000ffff1e7224 */ /* 0x000fe400078e0008 */
[----:B------:R-:W-:Y:S01]  /*19f0*/  IMAD.MOV.U32 R31, RZ, RZ, R9 ;  /* 0x000000ffff1f7224 */ /* 0x000fe200078e0009 */
[----:B------:R-:W-:Y:S06]  /*1a00*/  RET.REL.NODEC R4 `(_Z12InPolyhedroniPA3_dS0_iS0_Pi) ;  /* 0xffffffe4047c7950 */ /* 0x000fec0003c3ffff */
        .type           $_Z12InPolyhedroniPA3_dS0_iS0_Pi$__internal_trig_reduction_slowpathd,@function
        .size           $_Z12InPolyhedroniPA3_dS0_iS0_Pi$__internal_trig_reduction_slowpathd,(.L_x_35 - $_Z12InPolyhedroniPA3_dS0_iS0_Pi$__internal_trig_reduction_slowpathd)
$_Z12InPolyhedroniPA3_dS0_iS0_Pi$__internal_trig_reduction_slowpathd:
[--C-:B------:R-:W-:Y:S01]  /*1a10*/  SHF.R.U32.HI R4, RZ, 0x14, R3.reuse ;  /* 0x00000014ff047819 */ /* 0x100fe20000011603 */
[----:B------:R-:W-:Y:S02]  /*1a20*/  IMAD.MOV.U32 R9, RZ, RZ, R3 ;  /* 0x000000ffff097224 */ /* 0x000fe400078e0003 */
[----:B------:R-:W-:Y:S01]  /*1a30*/  IMAD.MOV.U32 R5, RZ, RZ, RZ ;  /* 0x000000ffff057224 */ /* 0x000fe200078e00ff */
[----:B------:R-:W-:-:S04]  /*1a40*/  LOP3.LUT R6, R4, 0x7ff, RZ, 0xc0, !PT ;  /* 0x000007ff04067812 */ /* 0x000fc800078ec0ff */
[----:B------:R-:W-:-:S13]  /*1a50*/  ISETP.NE.AND P0, PT, R6, 0x7ff, PT ;  /* 0x000007ff0600780c */ /* 0x000fda0003f05270 */
[----:B------:R-:W-:Y:S05]  /*1a60*/  @!P0 BRA `(.L_x_25) ;  /* 0x00000008006c8947 */ /* 0x000fea0003800000 */
[----:B------:R-:W-:Y:S01]  /*1a70*/  VIADD R5, R6, 0xfffffc00 ;  /* 0xfffffc0006057836 */ /* 0x000fe20000000000 */
[----:B------:R-:W-:Y:S01]  /*1a80*/  BSSY.RECONVERGENT B2, `(.L_x_26) ;  /* 0x0000035000027945 */ /* 0x000fe20003800200 */
[----:B------:R-:W-:-:S03]  /*1a90*/  CS2R R20, SRZ ;  /* 0x0000000000147805 */ /* 0x000fc6000001ff00 */
[----:B------:R-:W-:Y:S02]  /*1aa0*/  SHF.R.U32.HI R14, RZ, 0x6, R5 ;  /* 0x00000006ff0e7819 */ /* 0x000fe40000011605 */
[----:B------:R-:W-:Y:S02]  /*1ab0*/  ISETP.GE.U32.AND P0, PT, R5, 0x80, PT ;  /* 0x000000800500780c */ /* 0x000fe40003f06070 */
[C---:B------:R-:W-:Y:S02]  /*1ac0*/  IADD3 R5, PT, PT, -R14.reuse, 0x13, RZ ;  /* 0x000000130e057810 */ /* 0x040fe40007ffe1ff */
[----:B------:R-:W-:Y:S02]  /*1ad0*/  IADD3 R11, PT, PT, -R14, 0xf, RZ ;  /* 0x0000000f0e0b7810 */ /* 0x000fe40007ffe1ff */
[----:B------:R-:W-:Y:S01]  /*1ae0*/  SEL R10, R5, 0x12, P0 ;  /* 0x00000012050a7807 */ /* 0x000fe20000000000 */
[----:B------:R-:W-:-:S03]  /*1af0*/  VIADD R5, R1, 0x38 ;  /* 0x0000003801057836 */ /* 0x000fc60000000000 */
[----:B------:R-:W-:-:S13]  /*1b00*/  ISETP.GE.AND P0, PT, R11, R10, PT ;  /* 0x0000000a0b00720c */ /* 0x000fda0003f06270 */
[----:B------:R-:W-:Y:S05]  /*1b10*/  @P0 BRA `(.L_x_27) ;  /* 0x0000000000ac0947 */ /* 0x000fea0003800000 */
[----:B------:R-:W0:Y:S01]  /*1b20*/  LDC.64 R6, c[0x0][0x358] ;  /* 0x0000d600ff067b82 */ /* 0x000e220000000a00 */
[C---:B------:R-:W-:Y:S01]  /*1b30*/  SHF.L.U64.HI R15, R8.reuse, 0xb, R9 ;  /* 0x0000000b080f7819 */ /* 0x040fe20000010209 */
[----:B------:R-:W-:Y:S01]  /*1b40*/  BSSY.RECONVERGENT B3, `(.L_x_28) ;  /* 0x0000022000037945 */ /* 0x000fe20003800200 */
[----:B------:R-:W-:Y:S01]  /*1b50*/  IADD3 R14, PT, PT, RZ, -R14, -R10 ;  /* 0x8000000eff0e7210 */ /* 0x000fe20007ffe80a */
[----:B------:R-:W-:Y:S01]  /*1b60*/  IMAD.SHL.U32 R9, R8, 0x800, RZ ;  /* 0x0000080008097824 */ /* 0x000fe200078e00ff */
[----:B------:R-:W-:Y:S01]  /*1b70*/  LOP3.LUT R8, R15, 0x80000000, RZ, 0xfc, !PT ;  /* 0x800000000f087812 */ /* 0x000fe200078efcff */
[----:B------:R-:W-:Y:S01]  /*1b80*/  IMAD.MOV.U32 R10, RZ, RZ, RZ ;  /* 0x000000ffff0a7224 */ /* 0x000fe200078e00ff */
[----:B------:R-:W-:-:S07]  /*1b90*/  CS2R R20, SRZ ;  /* 0x0000000000147805 */ /* 0x000fce000001ff00 */
.L_x_29:
[----:B------:R-:W1:Y:S01]  /*1ba0*/  LDC.64 R32, c[0x4][0x88] ;  /* 0x01002200ff207b82 */ /* 0x000e620000000a00 */
[----:B0-----:R-:W-:Y:S02]  /*1bb0*/  R2UR UR4, R6 ;  /* 0x00000000060472ca */ /* 0x001fe400000e0000 */
[----:B------:R-:W-:Y:S01]  /*1bc0*/  R2UR UR5, R7 ;  /* 0x00000000070572ca */ /* 0x000fe200000e0000 */
[----:B-1----:R-:W-:-:S12]  /*1bd0*/  IMAD.WIDE R32, R11, 0x8, R32 ;  /* 0x000000080b207825 */ /* 0x002fd800078e0220 */
[----:B------:R-:W2:Y:S01]  /*1be0*/  LDG.E.64.CONSTANT R32, desc[UR4][R32.64] ;  /* 0x0000000420207981 */ /* 0x000ea2000c1e9b00 */
[----:B------:R-:W-:Y:S02]  /*1bf0*/  IMAD.MOV.U32 R34, RZ, RZ, R20 ;  /* 0x000000ffff227224 */ /* 0x000fe400078e0014 */
[----:B------:R-:W-:Y:S02]  /*1c00*/  IMAD.MOV.U32 R35, RZ, RZ, R21 ;  /* 0x000000ffff237224 */ /* 0x000fe400078e0015 */
[----:B------:R-:W-:Y:S02]  /*1c10*/  VIADD R14, R14, 0x1 ;  /* 0x000000010e0e7836 */ /* 0x000fe40000000000 */
[C---:B------:R-:W-:Y:S02]  /*1c20*/  IMAD R21, R10.reuse, 0x8, R5 ;  /* 0x000000080a157824 */ /* 0x040fe400078e0205 */
[----:B------:R-:W-:Y:S02]  /*1c30*/  VIADD R10, R10, 0x1 ;  /* 0x000000010a0a7836 */ /* 0x000fe40000000000 */
[----:B------:R-:W-:-:S02]  /*1c40*/  VIADD R11, R11, 0x1 ;  /* 0x000000010b0b7836 */ /* 0x000fc40000000000 */
[----:B--2---:R-:W-:-:S04]  /*1c50*/  IMAD.WIDE.U32 R34, P2, R32, R9, R34 ;  /* 0x0000000920227225 */ /* 0x004fc80007840022 */
[-C--:B------:R-:W-:Y:S02]  /*1c60*/  IMAD R15, R32, R8.reuse, RZ ;  /* 0x00000008200f7224 */ /* 0x080fe400078e02ff */
[C---:B------:R-:W-:Y:S02]  /*1c70*/  IMAD R20, R33.reuse, R9, RZ ;  /* 0x0000000921147224 */ /* 0x040fe400078e02ff */
[----:B------:R-:W-:Y:S01]  /*1c80*/  IMAD.HI.U32 R19, R33, R8, RZ ;  /* 0x0000000821137227 */ /* 0x000fe200078e00ff */
[----:B------:R-:W-:-:S04]  /*1c90*/  IADD3 R15, P0, PT, R15, R35, RZ ;  /* 0x000000230f0f7210 */ /* 0x000fc80007f1e0ff */
[----:B------:R-:W-:Y:S01]  /*1ca0*/  IADD3 R35, P1, PT, R20, R15, RZ ;  /* 0x0000000f14237210 */ /* 0x000fe20007f3e0ff */
[----:B------:R-:W-:-:S04]  /*1cb0*/  IMAD.HI.U32 R15, R32, R8, RZ ;  /* 0x00000008200f7227 */ /* 0x000fc800078e00ff */
[----:B------:R-:W-:Y:S01]  /*1cc0*/  IMAD.X R15, RZ, RZ, R15, P2 ;  /* 0x000000ffff0f7224 */ /* 0x000fe200010e060f */
[----:B------:R0:W-:Y:S01]  /*1cd0*/  STL.64 [R21], R34 ;  /* 0x0000002215007387 */ /* 0x0001e20000100a00 */
[----:B------:R-:W-:-:S05]  /*1ce0*/  IMAD.HI.U32 R20, R33, R9, RZ ;  /* 0x0000000921147227 */ /* 0x000fca00078e00ff */
[----:B------:R-:W-:Y:S01]  /*1cf0*/  IADD3.X R15, P0, PT, R20, R15, RZ, P0, !PT ;  /* 0x0000000f140f7210 */ /* 0x000fe2000071e4ff */
[----:B------:R-:W-:-:S04]  /*1d00*/  IMAD R20, R33, R8, RZ ;  /* 0x0000000821147224 */ /* 0x000fc800078e02ff */
[----:B------:R-:W-:Y:S01]  /*1d10*/  IMAD.X R19, RZ, RZ, R19, P0 ;  /* 0x000000ffff137224 */ /* 0x000fe200000e0613 */
[----:B------:R-:W-:Y:S02]  /*1d20*/  ISETP.NE.AND P0, PT, R14, -0xf, PT ;  /* 0xfffffff10e00780c */ /* 0x000fe40003f05270 */
[----:B------:R-:W-:-:S05]  /*1d30*/  IADD3.X R20, P1, PT, R20, R15, RZ, P1, !PT ;  /* 0x0000000f14147210 */ /* 0x000fca0000f3e4ff */
[----:B0-----:R-:W-:-:S06]  /*1d40*/  IMAD.X R21, RZ, RZ, R19, P1 ;  /* 0x000000ffff157224 */ /* 0x001fcc00008e0613 */
[----:B------:R-:W-:Y:S05]  /*1d50*/  @P0 BRA `(.L_x_29) ;  /* 0xfffffffc00900947 */ /* 0x000fea000383ffff */
[----:B------:R-:W-:Y:S05]  /*1d60*/  BSYNC.RECONVERGENT B3 ;  /* 0x0000000000037941 */ /* 0x000fea0003800200 */
.L_x_28:
[----:B------:R-:W-:-:S05]  /*1d70*/  LOP3.LUT R6, R4, 0x7ff, RZ, 0xc0, !PT ;  /* 0x000007ff04067812 */ /* 0x000fca00078ec0ff */
[----:B------:R-:W-:-:S05]  /*1d80*/  VIADD R6, R6, 0xfffffc00 ;  /* 0xfffffc0006067836 */ /* 0x000fca0000000000 */
[----:B------:R-:W-:Y:S02]  /*1d90*/  SHF.R.U32.HI R7, RZ, 0x6, R6 ;  /* 0x00000006ff077819 */ /* 0x000fe40000011606 */
[----:B------:R-:W-:Y:S02]  /*1da0*/  ISETP.GE.U32.AND P0, PT, R6, 0x80, PT ;  /* 0x000000800600780c */ /* 0x000fe40003f06070 */
[----:B------:R-:W-:-:S04]  /*1db0*/  IADD3 R7, PT, PT, -R7, 0x13, RZ ;  /* 0x0000001307077810 */ /* 0x000fc80007ffe1ff */
[----:B------:R-:W-:-:S07]  /*1dc0*/  SEL R11, R7, 0x12, P0 ;  /* 0x00000012070b7807 */ /* 0x000fce0000000000 */
.L_x_27:
[----:B------:R-:W-:Y:S05]  /*1dd0*/  BSYNC.RECONVERGENT B2 ;  /* 0x0000000000027941 */ /* 0x000fea0003800200 */
.L_x_26:
[C---:B------:R-:W-:Y:S02]  /*1de0*/  LOP3.LUT R6, R4.reuse, 0x7ff, RZ, 0xc0, !PT ;  /* 0x000007ff04067812 */ /* 0x040fe400078ec0ff */
[----:B------:R-:W-:-:S03]  /*1df0*/  LOP3.LUT P0, R15, R4, 0x3f, RZ, 0xc0, !PT ;  /* 0x0000003f040f7812 */ /* 0x000fc6000780c0ff */
[----:B------:R-:W-:-:S05]  /*1e00*/  VIADD R6, R6, 0xfffffc00 ;  /* 0xfffffc0006067836 */ /* 0x000fca0000000000 */
[----:B------:R-:W-:-:S05]  /*1e10*/  SHF.R.U32.HI R6, RZ, 0x6, R6 ;  /* 0x00000006ff067819 */ /* 0x000fca0000011606 */
[----:B------:R-:W-:-:S04]  /*1e20*/  IMAD.IADD R6, R6, 0x1, R11 ;  /* 0x0000000106067824 */ /* 0x000fc800078e020b */
[----:B------:R-:W-:-:S05]  /*1e30*/  IMAD.U32 R23, R6, 0x8, R5 ;  /* 0x0000000806177824 */ /* 0x000fca00078e0005 */
[----:B------:R0:W-:Y:S04]  /*1e40*/  STL.64 [R23+-0x78], R20 ;  /* 0xffff881417007387 */ /* 0x0001e80000100a00 */
[----:B------:R-:W2:Y:S04]  /*1e50*/  LDL.64 R6, [R1+0x48] ;  /* 0x0000480001067983 */ /* 0x000ea80000100a00 */
[----:B------:R-:W3:Y:S04]  /*1e60*/  LDL.64 R4, [R1+0x50] ;  /* 0x0000500001047983 */ /* 0x000ee80000100a00 */
[----:B------:R-:W4:Y:S01]  /*1e70*/  @P0 LDL.64 R8, [R1+0x40] ;  /* 0x0000400001080983 */ /* 0x000f220000100a00 */
[----:B------:R-:W-:Y:S01]  /*1e80*/  @P0 LOP3.LUT R14, R15, 0x3f, RZ, 0x3c, !PT ;  /* 0x0000003f0f0e0812 */ /* 0x000fe200078e3cff */
[----:B------:R-:W-:Y:S01]  /*1e90*/  BSSY.RECONVERGENT B2, `(.L_x_30) ;  /* 0x0000034000027945 */ /* 0x000fe20003800200 */
[----:B--2---:R-:W-:-:S02]  /*1ea0*/  @P0 SHF.R.U32.HI R11, RZ, 0x1, R7 ;  /* 0x00000001ff0b0819 */ /* 0x004fc40000011607 */
[----:B------:R-:W-:Y:S02]  /*1eb0*/  @P0 SHF.R.U64 R19, R6, 0x1, R7 ;  /* 0x0000000106130819 */ /* 0x000fe40000001207 */
[CC--:B---3--:R-:W-:Y:S02]  /*1ec0*/  @P0 SHF.L.U32 R32, R4.reuse, R15.reuse, RZ ;  /* 0x0000000f04200219 */ /* 0x0c8fe400000006ff */
[----:B------:R-:W-:Y:S02]  /*1ed0*/  @P0 SHF.R.U64 R19, R19, R14, R11 ;  /* 0x0000000e13130219 */ /* 0x000fe4000000120b */
[----:B------:R-:W-:Y:S02]  /*1ee0*/  @P0 SHF.L.U64.HI R10, R4, R15, R5 ;  /* 0x0000000f040a0219 */ /* 0x000fe40000010205 */
[----:B------:R-:W-:Y:S02]  /*1ef0*/  @P0 LOP3.LUT R4, R32, R19, RZ, 0xfc, !PT ;  /* 0x0000001320040212 */ /* 0x000fe400078efcff */
[----:B----4-:R-:W-:-:S02]  /*1f00*/  @P0 SHF.R.U64 R19, R8, 0x1, R9 ;  /* 0x0000000108130819 */ /* 0x010fc40000001209 */
[----:B------:R-:W-:Y:S02]  /*1f10*/  @P0 SHF.R.U32.HI R9, RZ, 0x1, R9 ;  /* 0x00000001ff090819 */ /* 0x000fe40000011609 */
[CC--:B------:R-:W-:Y:S02]  /*1f20*/  @P0 SHF.L.U64.HI R8, R6.reuse, R15.reuse, R7 ;  /* 0x0000000f06080219 */ /* 0x0c0fe40000010207 */
[----:B------:R-:W-:Y:S02]  /*1f30*/  @P0 SHF.L.U32 R15, R6, R15, RZ ;  /* 0x0000000f060f0219 */ /* 0x000fe400000006ff */
[-CC-:B0-----:R-:W-:Y:S02]  /*1f40*/  @P0 SHF.R.U64 R20, R19, R14.reuse, R9.reuse ;  /* 0x0000000e13140219 */ /* 0x181fe40000001209 */
[----:B------:R-:W-:Y:S02]  /*1f50*/  @P0 SHF.R.U32.HI R9, RZ, R14, R9 ;  /* 0x0000000eff090219 */ /* 0x000fe40000011609 */
[----:B------:R-:W-:-:S02]  /*1f60*/  @P0 LOP3.LUT R6, R15, R20, RZ, 0xfc, !PT ;  /* 0x000000140f060212 */ /* 0x000fc400078efcff */
[----:B------:R-:W-:Y:S02]  /*1f70*/  @P0 LOP3.LUT R7, R8, R9, RZ, 0xfc, !PT ;  /* 0x0000000908070212 */ /* 0x000fe400078efcff */
[----:B------:R-:W-:Y:S01]  /*1f80*/  @P0 SHF.R.U32.HI R11, RZ, R14, R11 ;  /* 0x0000000eff0b0219 */ /* 0x000fe2000001160b */
[C---:B------:R-:W-:Y:S01]  /*1f90*/  IMAD.SHL.U32 R8, R6.reuse, 0x4, RZ ;  /* 0x0000000406087824 */ /* 0x040fe200078e00ff */
[----:B------:R-:W-:Y:S02]  /*1fa0*/  SHF.L.U64.HI R6, R6, 0x2, R7 ;  /* 0x0000000206067819 */ /* 0x000fe40000010207 */
[----:B------:R-:W-:Y:S02]  /*1fb0*/  @P0 LOP3.LUT R5, R10, R11, RZ, 0xfc, !PT ;  /* 0x0000000b0a050212 */ /* 0x000fe400078efcff */
[----:B------:R-:W-:Y:S02]  /*1fc0*/  SHF.L.W.U32.HI R7, R7, 0x2, R4 ;  /* 0x0000000207077819 */ /* 0x000fe40000010e04 */
[----:B------:R-:W-:-:S02]  /*1fd0*/  IADD3 RZ, P0, PT, RZ, -R8, RZ ;  /* 0x80000008ffff7210 */ /* 0x000fc40007f1e0ff */
[----:B------:R-:W-:Y:S02]  /*1fe0*/  LOP3.LUT R9, RZ, R6, RZ, 0x33, !PT ;  /* 0x00000006ff097212 */ /* 0x000fe400078e33ff */
[----:B------:R-:W-:Y:S02]  /*1ff0*/  SHF.L.W.U32.HI R4, R4, 0x2, R5 ;  /* 0x0000000204047819 */ /* 0x000fe40000010e05 */
[----:B------:R-:W-:Y:S02]  /*2000*/  LOP3.LUT R10, RZ, R7, RZ, 0x33, !PT ;  /* 0x00000007ff0a7212 */ /* 0x000fe400078e33ff */
[----:B------:R-:W-:Y:S02]  /*2010*/  IADD3.X R9, P0, PT, RZ, R9, RZ, P0, !PT ;  /* 0x00000009ff097210 */ /* 0x000fe4000071e4ff */
[----:B------:R-:W-:Y:S02]  /*2020*/  LOP3.LUT R11, RZ, R4, RZ, 0x33, !PT ;  /* 0x00000004ff0b7212 */ /* 0x000fe400078e33ff */
[----:B------:R-:W-:-:S02]  /*2030*/  IADD3.X R10, P1, PT, RZ, R10, RZ, P0, !PT ;  /* 0x0000000aff0a7210 */ /* 0x000fc4000073e4ff */
[----:B------:R-:W-:-:S03]  /*2040*/  ISETP.GT.U32.AND P2, PT, R7, -0x1, PT ;  /* 0xffffffff0700780c */ /* 0x000fc60003f44070 */
[----:B------:R-:W-:Y:S01]  /*2050*/  IMAD.X R11, RZ, RZ, R11, P1 ;  /* 0x000000ffff0b7224 */ /* 0x000fe200008e060b */
[----:B------:R-:W-:-:S04]  /*2060*/  ISETP.GT.AND.EX P0, PT, R4, -0x1, PT, P2 ;  /* 0xffffffff0400780c */ /* 0x000fc80003f04320 */
[----:B------:R-:W-:Y:S02]  /*2070*/  SEL R11, R4, R11, P0 ;  /* 0x0000000b040b7207 */ /* 0x000fe40000000000 */
[----:B------:R-:W-:Y:S02]  /*2080*/  SEL R14, R7, R10, P0 ;  /* 0x0000000a070e7207 */ /* 0x000fe40000000000 */
[----:B------:R-:W-:-:S04]  /*2090*/  ISETP.NE.U32.AND P1, PT, R11, RZ, PT ;  /* 0x000000ff0b00720c */ /* 0x000fc80003f25070 */
[----:B------:R-:W-:Y:S01]  /*20a0*/  SEL R7, R14, R11, !P1 ;  /* 0x0000000b0e077207 */ /* 0x000fe20004800000 */
[----:B------:R-:W-:-:S05]  /*20b0*/  @!P0 IMAD.MOV R8, RZ, RZ, -R8 ;  /* 0x000000ffff088224 */ /* 0x000fca00078e0a08 */
[----:B------:R-:W0:Y:S02]  /*20c0*/  FLO.U32 R7, R7 ;  /* 0x0000000700077300 */ /* 0x000e2400000e0000 */
[C---:B0-----:R-:W-:Y:S02]  /*20d0*/  IADD3 R15, PT, PT, -R7.reuse, 0x1f, RZ ;  /* 0x0000001f070f7810 */ /* 0x041fe40007ffe1ff */
[----:B------:R-:W-:-:S03]  /*20e0*/  IADD3 R10, PT, PT, -R7, 0x3f, RZ ;  /* 0x0000003f070a7810 */ /* 0x000fc60007ffe1ff */
[----:B------:R-:W-:Y:S01]  /*20f0*/  @P1 IMAD.MOV R10, RZ, RZ, R15 ;  /* 0x000000ffff0a1224 */ /* 0x000fe200078e020f */
[----:B------:R-:W-:-:S04]  /*2100*/  SEL R15, R6, R9, P0 ;  /* 0x00000009060f7207 */ /* 0x000fc80000000000 */
[----:B------:R-:W-:-:S13]  /*2110*/  ISETP.NE.AND P1, PT, R10, RZ, PT ;  /* 0x000000ff0a00720c */ /* 0x000fda0003f25270 */
[----:B------:R-:W-:Y:S05]  /*2120*/  @!P1 BRA `(.L_x_31) ;  /* 0x0000000000289947 */ /* 0x000fea0003800000 */
[----:B------:R-:W-:Y:S02]  /*2130*/  LOP3.LUT R7, R10, 0x3f, RZ, 0xc0, !PT ;  /* 0x0000003f0a077812 */ /* 0x000fe400078ec0ff */
[--C-:B------:R-:W-:Y:S02]  /*2140*/  SHF.R.U64 R9, R8, 0x1, R15.reuse ;  /* 0x0000000108097819 */ /* 0x100fe4000000120f */
[----:B------:R-:W-:Y:S02]  /*2150*/  SHF.R.U32.HI R15, RZ, 0x1, R15 ;  /* 0x00000001ff0f7819 */ /* 0x000fe4000001160f */
[----:B------:R-:W-:Y:S02]  /*2160*/  LOP3.LUT R6, R10, 0x3f, RZ, 0xc, !PT ;  /* 0x0000003f0a067812 */ /* 0x000fe400078e0cff */
[CC--:B------:R-:W-:Y:S02]  /*2170*/  SHF.L.U64.HI R11, R14.reuse, R7.reuse, R11 ;  /* 0x000000070e0b7219 */ /* 0x0c0fe4000001020b */
[----:B------:R-:W-:-:S02]  /*2180*/  SHF.L.U32 R7, R14, R7, RZ ;  /* 0x000000070e077219 */ /* 0x000fc400000006ff */
[-CC-:B------:R-:W-:Y:S02]  /*2190*/  SHF.R.U64 R14, R9, R6.reuse, R15.reuse ;  /* 0x00000006090e7219 */ /* 0x180fe4000000120f */
[----:B------:R-:W-:Y:S02]  /*21a0*/  SHF.R.U32.HI R6, RZ, R6, R15 ;  /* 0x00000006ff067219 */ /* 0x000fe4000001160f */
[----:B------:R-:W-:Y:S02]  /*21b0*/  LOP3.LUT R14, R7, R14, RZ, 0xfc, !PT ;  /* 0x0000000e070e7212 */ /* 0x000fe400078efcff */
[----:B------:R-:W-:-:S07]  /*21c0*/  LOP3.LUT R11, R11, R6, RZ, 0xfc, !PT ;  /* 0x000000060b0b7212 */ /* 0x000fce00078efcff */
.L_x_31:
[----:B------:R-:W-:Y:S05]  /*21d0*/  BSYNC.RECONVERGENT B2 ;  /* 0x0000000000027941 */ /* 0x000fea0003800200 */
.L_x_30:
[----:B------:R-:W-:Y:S01]  /*21e0*/  IMAD.WIDE.U32 R8, R14, 0x2168c235, RZ ;  /* 0x2168c2350e087825 */ /* 0x000fe200078e00ff */
[----:B------:R-:W-:-:S03]  /*21f0*/  SHF.R.U32.HI R5, RZ, 0x1e, R5 ;  /* 0x0000001eff057819 */ /* 0x000fc60000011605 */
[----:B------:R-:W-:Y:S01]  /*2200*/  IMAD.MOV.U32 R6, RZ, RZ, R9 ;  /* 0x000000ffff067224 */ /* 0x000fe200078e0009 */
[----:B------:R-:W-:Y:S01]  /*2210*/  IADD3 RZ, P1, PT, R8, R8, RZ ;  /* 0x0000000808ff7210 */ /* 0x000fe20007f3e0ff */
[----:B------:R-:W-:Y:S01]  /*2220*/  IMAD.MOV.U32 R7, RZ, RZ, RZ ;  /* 0x000000ffff077224 */ /* 0x000fe200078e00ff */
[----:B------:R-:W-:Y:S01]  /*2230*/  LEA.HI R5, R4, R5, RZ, 0x1 ;  /* 0x0000000504057211 */ /* 0x000fe200078f08ff */
[----:B------:R-:W-:-:S04]  /*2240*/  IMAD.HI.U32 R9, R11, -0x36f0255e, RZ ;  /* 0xc90fdaa20b097827 */ /* 0x000fc800078e00ff */
[----:B------:R-:W-:-:S04]  /*2250*/  IMAD.WIDE.U32 R6, R14, -0x36f0255e, R6 ;  /* 0xc90fdaa20e067825 */ /* 0x000fc800078e0006 */
[----:B------:R-:W-:-:S04]  /*2260*/  IMAD.WIDE.U32 R6, P2, R11, 0x2168c235, R6 ;  /* 0x2168c2350b067825 */ /* 0x000fc80007840006 */
[----:B------:R-:W-:Y:S01]  /*2270*/  IMAD R11, R11, -0x36f0255e, RZ ;  /* 0xc90fdaa20b0b7824 */ /* 0x000fe200078e02ff */
[----:B------:R-:W-:Y:S01]  /*2280*/  IADD3.X RZ, P1, PT, R6, R6, RZ, P1, !PT ;  /* 0x0000000606ff7210 */ /* 0x000fe20000f3e4ff */
[----:B------:R-:W-:-:S03]  /*2290*/  IMAD.X R8, RZ, RZ, R9, P2 ;  /* 0x000000ffff087224 */ /* 0x000fc600010e0609 */
[----:B------:R-:W-:-:S04]  /*22a0*/  IADD3 R7, P2, PT, R11, R7, RZ ;  /* 0x000000070b077210 */ /* 0x000fc80007f5e0ff */
[C---:B------:R-:W-:Y:S01]  /*22b0*/  ISETP.GT.U32.AND P3, PT, R7.reuse, RZ, PT ;  /* 0x000000ff0700720c */ /* 0x040fe20003f64070 */
[----:B------:R-:W-:Y:S01]  /*22c0*/  IMAD.X R8, RZ, RZ, R8, P2 ;  /* 0x000000ffff087224 */ /* 0x000fe200010e0608 */
[----:B------:R-:W-:-:S04]  /*22d0*/  IADD3.X R6, P2, PT, R7, R7, RZ, P1, !PT ;  /* 0x0000000707067210 */ /* 0x000fc80000f5e4ff */
[C---:B------:R-:W-:Y:S01]  /*22e0*/  ISETP.GT.AND.EX P1, PT, R8.reuse, RZ, PT, P3 ;  /* 0x000000ff0800720c */ /* 0x040fe20003f24330 */
[----:B------:R-:W-:-:S03]  /*22f0*/  IMAD.X R9, R8, 0x1, R8, P2 ;  /* 0x0000000108097824 */ /* 0x000fc600010e0608 */
[----:B------:R-:W-:Y:S02]  /*2300*/  SEL R6, R6, R7, P1 ;  /* 0x0000000706067207 */ /* 0x000fe40000800000 */
[----:B------:R-:W-:Y:S02]  /*2310*/  SEL R7, R9, R8, P1 ;  /* 0x0000000809077207 */ /* 0x000fe40000800000 */
[----:B------:R-:W-:Y:S02]  /*2320*/  IADD3 R8, P2, PT, R6, 0x1, RZ ;  /* 0x0000000106087810 */ /* 0x000fe40007f5e0ff */
[----:B------:R-:W-:Y:S02]  /*2330*/  SEL R11, RZ, 0xffffffff, !P1 ;  /* 0xffffffffff0b7807 */ /* 0x000fe40004800000 */
[----:B------:R-:W-:Y:S01]  /*2340*/  LOP3.LUT P1, R9, R3, 0x80000000, RZ, 0xc0, !PT ;  /* 0x8000000003097812 */ /* 0x000fe2000782c0ff */
[----:B------:R-:W-:Y:S02]  /*2350*/  IMAD.X R7, RZ, RZ, R7, P2 ;  /* 0x000000ffff077224 */ /* 0x000fe400010e0607 */
[----:B------:R-:W-:Y:S01]  /*2360*/  IMAD.IADD R3, R11, 0x1, -R10 ;  /* 0x000000010b037824 */ /* 0x000fe200078e0a0a */
[----:B------:R-:W-:-:S02]  /*2370*/  @!P0 LOP3.LUT R9, R9, 0x80000000, RZ, 0x3c, !PT ;  /* 0x8000000009098812 */ /* 0x000fc400078e3cff */
[----:B------:R-:W-:Y:S01]  /*2380*/  SHF.R.U64 R8, R8, 0xa, R7 ;  /* 0x0000000a08087819 */ /* 0x000fe20000001207 */
[----:B------:R-:W-:-:S03]  /*2390*/  IMAD.SHL.U32 R3, R3, 0x100000, RZ ;  /* 0x0010000003037824 */ /* 0x000fc600078e00ff */
[----:B------:R-:W-:-:S03]  /*23a0*/  IADD3 R8, P2, PT, R8, 0x1, RZ ;  /* 0x0000000108087810 */ /* 0x000fc60007f5e0ff */
[----:B------:R-:W-:Y:S01]  /*23b0*/  @P1 IMAD.MOV R5, RZ, RZ, -R5 ;  /* 0x000000ffff051224 */ /* 0x000fe200078e0a05 */
[----:B------:R-:W-:-:S04]  /*23c0*/  LEA.HI.X R7, R7, RZ, RZ, 0x16, P2 ;  /* 0x000000ff07077211 */ /* 0x000fc800010fb4ff */
[--C-:B------:R-:W-:Y:S02]  /*23d0*/  SHF.R.U64 R8, R8, 0x1, R7.reuse ;  /* 0x0000000108087819 */ /* 0x100fe40000001207 */
[----:B------:R-:W-:Y:S02]  /*23e0*/  SHF.R.U32.HI R6, RZ, 0x1, R7 ;  /* 0x00000001ff067819 */ /* 0x000fe40000011607 */
[----:B------:R-:W-:-:S04]  /*23f0*/  IADD3 R8, P2, P3, RZ, RZ, R8 ;  /* 0x000000ffff087210 */ /* 0x000fc80007b5e008 */
[----:B------:R-:W-:-:S04]  /*2400*/  IADD3.X R4, PT, PT, R3, 0x3fe00000, R6, P2, P3 ;  /* 0x3fe0000003047810 */ /* 0x000fc800017e6406 */
[----:B------:R-:W-:-:S07]  /*2410*/  LOP3.LUT R9, R4, R9, RZ, 0xfc, !PT ;  /* 0x0000000904097212 */ /* 0x000fce00078efcff */
.L_x_25:
[----:B------:R-:W-:Y:S02]  /*2420*/  IMAD.MOV.U32 R3, RZ, RZ, R5 ;  /* 0x000000ffff037224 */ /* 0x000fe400078e0005 */
[----:B------:R-:W-:Y:S02]  /*2430*/  IMAD.MOV.U32 R4, RZ, RZ, R0 ;  /* 0x000000ffff047224 */ /* 0x000fe400078e0000 */
[----:B------:R-:W-:-:S04]  /*2440*/  IMAD.MOV.U32 R5, RZ, RZ, 0x0 ;  /* 0x00000000ff057424 */ /* 0x000fc800078e00ff */
[----:B------:R-:W-:Y:S05]  /*2450*/  RET.REL.NODEC R4 `(_Z12InPolyhedroniPA3_dS0_iS0_Pi) ;  /* 0xffffffd804e87950 */ /* 0x000fea0003c3ffff */
.L_x_32:
        /* <DEDUP_REMOVED lines=10> */
.L_x_35:


//--------------------- .text._Z10check_eachiPA3_dS0_S0_ --------------------------
	.section	.text._Z10check_eachiPA3_dS0_S0_,"ax",@progbits
	.align	128
        .global         _Z10check_eachiPA3_dS0_S0_
        .type           _Z10check_eachiPA3_dS0_S0_,@function
        .size           _Z10check_eachiPA3_dS0_S0_,(.L_x_38 - _Z10check_eachiPA3_dS0_S0_)
        .other          _Z10check_eachiPA3_dS0_S0_,@"STO_CUDA_ENTRY STV_DEFAULT"
_Z10check_eachiPA3_dS0_S0_:
.text._Z10check_eachiPA3_dS0_S0_:
[----:B------:R-:W-:Y:S01]  /*0000*/  LDC R1, c[0x0][0x37c] ;  /* 0x0000df00ff017b82 */ /* 0x000fe20000000800 */
[----:B------:R-:W-:Y:S05]  /*0010*/  EXIT ;  /* 0x000000000000794d */ /* 0x000fea0003800000 */
.L_x_33:
        /* <DEDUP_REMOVED lines=14> */
.L_x_38:


//--------------------- .nv.global.init           --------------------------
	.section	.nv.global.init,"aw",@progbits
	.align	16
.nv.global.init:
	.type		__cudart_sin_cos_coeffs,@object
	.size		__cudart_sin_cos_coeffs,(__cudart_i2opi_d - __cudart_sin_cos_coeffs)
__cudart_sin_cos_coeffs:
        /*0000*/ 	.byte	0x46, 0xd2, 0xb0, 0x2c, 0xf1, 0xe5, 0x5a, 0xbe, 0x92, 0xe3, 0xac, 0x69, 0xe3, 0x1d, 0xc7, 0x3e
        /*0010*/ 	.byte	0xa1, 0x62, 0xdb, 0x19, 0xa0, 0x01, 0x2a, 0xbf, 0x18, 0x08, 0x11, 0x11, 0x11, 0x11, 0x81, 0x3f
        /*0020*/ 	.byte	0x54, 0x55, 0x55, 0x55, 0x55, 0x55, 0xc5, 0xbf, 0x00, 0x00, 0x00, 0x00, 0x00, 0x00, 0x00, 0x00
        /*0030*/ 	.byte	0x00, 0x00, 0x00, 0x00, 0x00, 0x00, 0x00, 0x00, 0x64, 0x81, 0xfd, 0x20, 0x83, 0xff, 0xa8, 0xbd
        /*0040*/ 	.byte	0x28, 0x85, 0xef, 0xc1, 0xa7, 0xee, 0x21, 0x3e, 0xd9, 0xe6, 0x06, 0x8e, 0x4f, 0x7e, 0x92, 0xbe
        /*0050*/ 	.byte	0xe9, 0xbc, 0xdd, 0x19, 0xa0, 0x01, 0xfa, 0x3e, 0x47, 0x5d, 0xc1, 0x16, 0x6c, 0xc1, 0x56, 0xbf
        /*0060*/ 	.byte	0x51, 0x55, 0x55, 0x55, 0x55, 0x55, 0xa5, 0x3f, 0x00, 0x00, 0x00, 0x00, 0x00, 0x00, 0xe0, 0xbf
        /*0070*/ 	.byte	0x00, 0x00, 0x00, 0x00, 0x00, 0x00, 0xf0, 0x3f, 0x00, 0x00, 0x00, 0x00, 0x00, 0x00, 0x00, 0x00
	.type		__cudart_i2opi_d,@object
	.size		__cudart_i2opi_d,(mrg32k3aM1SubSeq - __cudart_i2opi_d)
__cudart_i2opi_d:
        /* <DEDUP_REMOVED lines=9> */
	.type		mrg32k3aM1SubSeq,@object
	.size		mrg32k3aM1SubSeq,(mrg32k3aM2SubSeq - mrg32k3aM1SubSeq)
mrg32k3aM1SubSeq:
        /* <DEDUP_REMOVED lines=126> */
	.type		mrg32k3aM2SubSeq,@object
	.size		mrg32k3aM2SubSeq,(mrg32k3aM1 - mrg32k3aM2SubSeq)
mrg32k3aM2SubSeq:
        /* <DEDUP_REMOVED lines=126> */
	.type		mrg32k3aM1,@object
	.size		mrg32k3aM1,(mrg32k3aM1Seq - mrg32k3aM1)
mrg32k3aM1:
        /* <DEDUP_REMOVED lines=144> */
	.type		mrg32k3aM1Seq,@object
	.size		mrg32k3aM1Seq,(mrg32k3aM2 - mrg32k3aM1Seq)
mrg32k3aM1Seq:
        /* <DEDUP_REMOVED lines=144> */
	.type		mrg32k3aM2,@object
	.size		mrg32k3aM2,(mrg32k3aM2Seq - mrg32k3aM2)
mrg32k3aM2:
        /* <DEDUP_REMOVED lines=144> */
	.type		mrg32k3aM2Seq,@object
	.size		mrg32k3aM2Seq,(precalc_xorwow_matrix - mrg32k3aM2Seq)
mrg32k3aM2Seq:
        /* <DEDUP_REMOVED lines=144> */
	.type		precalc_xorwow_matrix,@object
	.size		precalc_xorwow_matrix,(precalc_xorwow_offset_matrix - precalc_xorwow_matrix)
precalc_xorwow_matrix:
        /* <DEDUP_REMOVED lines=6400> */
	.type		precalc_xorwow_offset_matrix,@object
	.size		precalc_xorwow_offset_matrix,($str$1 - precalc_xorwow_offset_matrix)
precalc_xorwow_offset_matrix:
        /* <DEDUP_REMOVED lines=6400> */
	.type		$str$1,@object
	.size		$str$1,($str - $str$1)
$str$1:
        /*354d0*/ 	.byte	0x69, 0x20, 0x25, 0x64, 0x0a, 0x00
	.type		$str,@object
	.size		$str,($str$2 - $str)
$str:
        /*354d6*/ 	.byte	0x63, 0x68, 0x65, 0x63, 0x6b, 0x20, 0x25, 0x6c, 0x66, 0x0a, 0x00
	.type		$str$2,@object
	.size		$str$2,($str$4 - $str$2)
$str$2:
        /*354e1*/ 	.byte	0x77, 0x70, 0x77, 0x6f, 0x77, 0x6f, 0x77, 0x20, 0x25, 0x64, 0x0a, 0x00
	.type		$str$4,@object
	.size		$str$4,($str$5 - $str$4)
$str$4:
        /*354ed*/ 	.byte	0x43, 0x72, 0x6f, 0x73, 0x73, 0x69, 0x6e, 0x67, 0x73, 0x20, 0x3d, 0x20, 0x25, 0x64, 0x0a, 0x00
	.type		$str$5,@object
	.size		$str$5,($str$7 - $str$5)
$str$5:
        /*354fd*/ 	.byte	0x72, 0x65, 0x73, 0x75, 0x6c, 0x74, 0x20, 0x2d, 0x2d, 0x3e, 0x20, 0x20, 0x25, 0x64, 0x0a, 0x00
	.type		$str$7,@object
	.size		$str$7,($str$3 - $str$7)
$str$7:
        /*3550d*/ 	.byte	0x62, 0x6d, 0x61, 0x78, 0x20, 0x25, 0x6c, 0x66, 0x2c, 0x20, 0x62, 0x6d, 0x69, 0x6e, 0x20, 0x25
        /*3551d*/ 	.byte	0x6c, 0x66, 0x20, 0x0a, 0x00
	.type		$str$3,@object
	.size		$str$3,($str$6 - $str$3)
$str$3:
        /*35522*/ 	.byte	0x52, 0x61, 0x79, 0x20, 0x65, 0x6e, 0x64, 0x70, 0x6f, 0x69, 0x6e, 0x74, 0x3a, 0x20, 0x28, 0x25
        /*35532*/ 	.byte	0x6c, 0x66, 0x2c, 0x25, 0x6c, 0x66, 0x2c, 0x25, 0x6c, 0x66, 0x29, 0x0a, 0x00
	.type		$str$6,@object
	.size		$str$6,(.L_15 - $str$6)
$str$6:
        /*3553f*/ 	.byte	0x43, 0x68, 0x65, 0x63, 0x6b, 0x20, 0x69, 0x20, 0x3d, 0x20, 0x25, 0x64, 0x2c, 0x20, 0x6a, 0x20
        /*3554f*/ 	.byte	0x3d, 0x20, 0x25, 0x64, 0x2c, 0x20, 0x46, 0x20, 0x3d, 0x20, 0x25, 0x64, 0x0a, 0x00
.L_15:


//--------------------- .nv.shared.reserved.0     --------------------------
	.section	.nv.shared.reserved.0,"aw",@nobits
	.weak		__nv_reservedSMEM_offset_0_alias
	.size		__nv_reservedSMEM_offset_0_alias, 0, 64
	.other		__nv_reservedSMEM_offset_0_alias,@"STO_CUDA_RESERVED_SHARED STV_DEFAULT"
__nv_reservedSMEM_offset_0_alias:
	.zero		0
	.zero		64


//--------------------- .nv.shared._Z12InPolyhedroniPA3_dS0_iS0_Pi --------------------------
	.section	.nv.shared._Z12InPolyhedroniPA3_dS0_iS0_Pi,"aw",@nobits
	.sectionflags	@""
.nv.shared._Z12InPolyhedroniPA3_dS0_iS0_Pi:
	.zero		1025


//--------------------- .nv.constant0._Z3calPA3_dS0_S0_i --------------------------
	.section	.nv.constant0._Z3calPA3_dS0_S0_i,"a",@progbits
	.sectionflags	@""
	.align	4
.nv.constant0._Z3calPA3_dS0_S0_i:
	.zero		924


//--------------------- .nv.constant0._Z12InPolyhedroniPA3_dS0_iS0_Pi --------------------------
	.section	.nv.constant0._Z12InPolyhedroniPA3_dS0_iS0_Pi,"a",@progbits
	.sectionflags	@""
	.align	4
.nv.constant0._Z12InPolyhedroniPA3_dS0_iS0_Pi:
	.zero		944


//--------------------- .nv.constant0._Z10check_eachiPA3_dS0_S0_ --------------------------
	.section	.nv.constant0._Z10check_eachiPA3_dS0_S0_,"a",@progbits
	.sectionflags	@""
	.align	4
.nv.constant0._Z10check_eachiPA3_dS0_S0_:
	.zero		928


//--------------------- SYMBOLS --------------------------

	.type		.nv.reservedSmem.offset0,@object
	.size		.nv.reservedSmem.offset0,0x4
	.type		.nv.reservedSmem.cap,@object
	.size		.nv.reservedSmem.cap,0x4
	.type		vprintf,@function
	.type		free,@function
